//
// Generated by NVIDIA NVVM Compiler
//
// Compiler Build ID: CL-36424714
// Cuda compilation tools, release 13.0, V13.0.88
// Based on NVVM 20.0.0
//

.version 9.0
.target sm_100
.address_size 64

	// .globl	_Z15MatrixMulKernelPfS_S_i
// _ZZ20MatrixMulKernelTiledPfS_S_iE6tile_A has been demoted
// _ZZ20MatrixMulKernelTiledPfS_S_iE6tile_B has been demoted

.visible .entry _Z15MatrixMulKernelPfS_S_i(
	.param .u64 .ptr .align 1 _Z15MatrixMulKernelPfS_S_i_param_0,
	.param .u64 .ptr .align 1 _Z15MatrixMulKernelPfS_S_i_param_1,
	.param .u64 .ptr .align 1 _Z15MatrixMulKernelPfS_S_i_param_2,
	.param .u32 _Z15MatrixMulKernelPfS_S_i_param_3
)
{
	.reg .pred 	%p<10>;
	.reg .b32 	%r<40>;
	.reg .b32 	%f<67>;
	.reg .b64 	%rd<67>;

	ld.param.u64 	%rd14, [_Z15MatrixMulKernelPfS_S_i_param_0];
	ld.param.u64 	%rd15, [_Z15MatrixMulKernelPfS_S_i_param_1];
	ld.param.u32 	%r18, [_Z15MatrixMulKernelPfS_S_i_param_3];
	cvta.to.global.u64 	%rd1, %rd15;
	cvta.to.global.u64 	%rd2, %rd14;
	mov.u32 	%r19, %ctaid.y;
	mov.u32 	%r20, %ntid.y;
	mov.u32 	%r21, %tid.y;
	mad.lo.s32 	%r1, %r19, %r20, %r21;
	mov.u32 	%r22, %ctaid.x;
	mov.u32 	%r23, %ntid.x;
	mov.u32 	%r24, %tid.x;
	mad.lo.s32 	%r2, %r22, %r23, %r24;
	max.s32 	%r25, %r1, %r2;
	setp.ge.s32 	%p1, %r25, %r18;
	@%p1 bra 	$L__BB0_13;
	mul.lo.s32 	%r3, %r18, %r1;
	and.b32  	%r4, %r18, 7;
	setp.lt.u32 	%p2, %r18, 8;
	mov.f32 	%f66, 0f00000000;
	mov.b32 	%r38, 0;
	@%p2 bra 	$L__BB0_4;
	and.b32  	%r38, %r18, 2147483640;
	neg.s32 	%r36, %r38;
	mul.wide.s32 	%rd16, %r18, 4;
	add.s64 	%rd3, %rd1, %rd16;
	shl.b32 	%r7, %r18, 3;
	mul.wide.s32 	%rd17, %r18, 8;
	add.s64 	%rd4, %rd1, %rd17;
	mul.wide.s32 	%rd18, %r18, 12;
	add.s64 	%rd5, %rd1, %rd18;
	mul.wide.s32 	%rd19, %r18, 16;
	add.s64 	%rd6, %rd1, %rd19;
	mul.wide.s32 	%rd20, %r18, 20;
	add.s64 	%rd7, %rd1, %rd20;
	mul.wide.s32 	%rd21, %r18, 24;
	add.s64 	%rd8, %rd1, %rd21;
	mul.wide.s32 	%rd22, %r18, 28;
	add.s64 	%rd9, %rd1, %rd22;
	mul.wide.u32 	%rd23, %r3, 4;
	add.s64 	%rd24, %rd23, %rd2;
	add.s64 	%rd66, %rd24, 16;
	mov.f32 	%f66, 0f00000000;
	mov.u32 	%r35, %r2;
$L__BB0_3:
	.pragma "nounroll";
	mul.wide.s32 	%rd25, %r35, 4;
	add.s64 	%rd26, %rd3, %rd25;
	add.s64 	%rd27, %rd4, %rd25;
	add.s64 	%rd28, %rd5, %rd25;
	add.s64 	%rd29, %rd6, %rd25;
	add.s64 	%rd30, %rd7, %rd25;
	add.s64 	%rd31, %rd8, %rd25;
	add.s64 	%rd32, %rd9, %rd25;
	add.s64 	%rd33, %rd1, %rd25;
	ld.global.f32 	%f16, [%rd66+-16];
	ld.global.f32 	%f17, [%rd33];
	fma.rn.f32 	%f18, %f16, %f17, %f66;
	ld.global.f32 	%f19, [%rd66+-12];
	ld.global.f32 	%f20, [%rd26];
	fma.rn.f32 	%f21, %f19, %f20, %f18;
	ld.global.f32 	%f22, [%rd66+-8];
	ld.global.f32 	%f23, [%rd27];
	fma.rn.f32 	%f24, %f22, %f23, %f21;
	ld.global.f32 	%f25, [%rd66+-4];
	ld.global.f32 	%f26, [%rd28];
	fma.rn.f32 	%f27, %f25, %f26, %f24;
	ld.global.f32 	%f28, [%rd66];
	ld.global.f32 	%f29, [%rd29];
	fma.rn.f32 	%f30, %f28, %f29, %f27;
	ld.global.f32 	%f31, [%rd66+4];
	ld.global.f32 	%f32, [%rd30];
	fma.rn.f32 	%f33, %f31, %f32, %f30;
	ld.global.f32 	%f34, [%rd66+8];
	ld.global.f32 	%f35, [%rd31];
	fma.rn.f32 	%f36, %f34, %f35, %f33;
	ld.global.f32 	%f37, [%rd66+12];
	ld.global.f32 	%f38, [%rd32];
	fma.rn.f32 	%f66, %f37, %f38, %f36;
	add.s32 	%r36, %r36, 8;
	add.s32 	%r35, %r35, %r7;
	add.s64 	%rd66, %rd66, 32;
	setp.ne.s32 	%p3, %r36, 0;
	@%p3 bra 	$L__BB0_3;
$L__BB0_4:
	setp.eq.s32 	%p4, %r4, 0;
	@%p4 bra 	$L__BB0_12;
	and.b32  	%r13, %r18, 3;
	setp.lt.u32 	%p5, %r4, 4;
	@%p5 bra 	$L__BB0_7;
	add.s32 	%r27, %r38, %r3;
	mul.wide.u32 	%rd34, %r27, 4;
	add.s64 	%rd35, %rd2, %rd34;
	ld.global.f32 	%f40, [%rd35];
	mad.lo.s32 	%r28, %r38, %r18, %r2;
	mul.wide.s32 	%rd36, %r28, 4;
	add.s64 	%rd37, %rd1, %rd36;
	ld.global.f32 	%f41, [%rd37];
	fma.rn.f32 	%f42, %f40, %f41, %f66;
	cvt.u64.u32 	%rd38, %r3;
	cvt.u64.u32 	%rd39, %r38;
	add.s64 	%rd40, %rd39, %rd38;
	shl.b64 	%rd41, %rd40, 2;
	add.s64 	%rd42, %rd2, %rd41;
	ld.global.f32 	%f43, [%rd42+4];
	mul.wide.s32 	%rd43, %r18, 4;
	add.s64 	%rd44, %rd37, %rd43;
	ld.global.f32 	%f44, [%rd44];
	fma.rn.f32 	%f45, %f43, %f44, %f42;
	ld.global.f32 	%f46, [%rd42+8];
	add.s64 	%rd45, %rd44, %rd43;
	ld.global.f32 	%f47, [%rd45];
	fma.rn.f32 	%f48, %f46, %f47, %f45;
	ld.global.f32 	%f49, [%rd42+12];
	add.s64 	%rd46, %rd45, %rd43;
	ld.global.f32 	%f50, [%rd46];
	fma.rn.f32 	%f66, %f49, %f50, %f48;
	add.s32 	%r38, %r38, 4;
$L__BB0_7:
	setp.eq.s32 	%p6, %r13, 0;
	@%p6 bra 	$L__BB0_12;
	setp.eq.s32 	%p7, %r13, 1;
	@%p7 bra 	$L__BB0_10;
	add.s32 	%r29, %r38, %r3;
	mul.wide.u32 	%rd47, %r29, 4;
	add.s64 	%rd48, %rd2, %rd47;
	ld.global.f32 	%f52, [%rd48];
	mad.lo.s32 	%r30, %r38, %r18, %r2;
	mul.wide.s32 	%rd49, %r30, 4;
	add.s64 	%rd50, %rd1, %rd49;
	ld.global.f32 	%f53, [%rd50];
	fma.rn.f32 	%f54, %f52, %f53, %f66;
	cvt.u64.u32 	%rd51, %r3;
	cvt.u64.u32 	%rd52, %r38;
	add.s64 	%rd53, %rd52, %rd51;
	shl.b64 	%rd54, %rd53, 2;
	add.s64 	%rd55, %rd2, %rd54;
	ld.global.f32 	%f55, [%rd55+4];
	mul.wide.s32 	%rd56, %r18, 4;
	add.s64 	%rd57, %rd50, %rd56;
	ld.global.f32 	%f56, [%rd57];
	fma.rn.f32 	%f66, %f55, %f56, %f54;
	add.s32 	%r38, %r38, 2;
$L__BB0_10:
	and.b32  	%r31, %r18, 1;
	setp.eq.b32 	%p8, %r31, 1;
	not.pred 	%p9, %p8;
	@%p9 bra 	$L__BB0_12;
	add.s32 	%r32, %r38, %r3;
	mul.wide.u32 	%rd58, %r32, 4;
	add.s64 	%rd59, %rd2, %rd58;
	ld.global.f32 	%f57, [%rd59];
	mad.lo.s32 	%r33, %r38, %r18, %r2;
	mul.wide.s32 	%rd60, %r33, 4;
	add.s64 	%rd61, %rd1, %rd60;
	ld.global.f32 	%f58, [%rd61];
	fma.rn.f32 	%f66, %f57, %f58, %f66;
$L__BB0_12:
	ld.param.u64 	%rd65, [_Z15MatrixMulKernelPfS_S_i_param_2];
	add.s32 	%r34, %r3, %r2;
	cvta.to.global.u64 	%rd62, %rd65;
	mul.wide.s32 	%rd63, %r34, 4;
	add.s64 	%rd64, %rd62, %rd63;
	st.global.f32 	[%rd64], %f66;
$L__BB0_13:
	ret;

}
	// .globl	_Z20MatrixMulKernelTiledPfS_S_i
.visible .entry _Z20MatrixMulKernelTiledPfS_S_i(
	.param .u64 .ptr .align 1 _Z20MatrixMulKernelTiledPfS_S_i_param_0,
	.param .u64 .ptr .align 1 _Z20MatrixMulKernelTiledPfS_S_i_param_1,
	.param .u64 .ptr .align 1 _Z20MatrixMulKernelTiledPfS_S_i_param_2,
	.param .u32 _Z20MatrixMulKernelTiledPfS_S_i_param_3
)
{
	.reg .pred 	%p<8>;
	.reg .b32 	%r<101>;
	.reg .b32 	%f<368>;
	.reg .b64 	%rd<48>;
	// demoted variable
	.shared .align 4 .b8 _ZZ20MatrixMulKernelTiledPfS_S_iE6tile_A[1024];
	// demoted variable
	.shared .align 4 .b8 _ZZ20MatrixMulKernelTiledPfS_S_iE6tile_B[1024];
	ld.param.u32 	%r32, [_Z20MatrixMulKernelTiledPfS_S_i_param_3];
	mov.u32 	%r33, %ctaid.y;
	shl.b32 	%r34, %r33, 4;
	mov.u32 	%r1, %tid.y;
	add.s32 	%r2, %r34, %r1;
	mov.u32 	%r35, %ctaid.x;
	shl.b32 	%r3, %r35, 4;
	mov.u32 	%r4, %tid.x;
	add.s32 	%r5, %r3, %r4;
	shr.s32 	%r36, %r32, 31;
	shr.u32 	%r37, %r36, 28;
	add.s32 	%r38, %r32, %r37;
	shr.s32 	%r6, %r38, 4;
	setp.lt.s32 	%p1, %r32, 16;
	mov.f32 	%f367, 0f00000000;
	@%p1 bra 	$L__BB1_9;
	mad.lo.s32 	%r7, %r32, %r2, %r4;
	shl.b32 	%r40, %r1, 6;
	mov.u32 	%r41, _ZZ20MatrixMulKernelTiledPfS_S_iE6tile_A;
	add.s32 	%r8, %r41, %r40;
	add.s32 	%r42, %r6, -1;
	setp.lt.u32 	%p2, %r42, 3;
	mov.f32 	%f367, 0f00000000;
	mov.b32 	%r100, 0;
	@%p2 bra 	$L__BB1_4;
	and.b32  	%r100, %r6, 134217724;
	neg.s32 	%r98, %r100;
	add.s32 	%r97, %r7, 32;
	add.s32 	%r44, %r1, 48;
	mad.lo.s32 	%r45, %r32, %r44, %r4;
	add.s32 	%r96, %r45, %r3;
	add.s32 	%r46, %r1, 32;
	mad.lo.s32 	%r47, %r32, %r46, %r4;
	add.s32 	%r95, %r47, %r3;
	add.s32 	%r48, %r1, 16;
	mad.lo.s32 	%r49, %r32, %r48, %r4;
	add.s32 	%r94, %r49, %r3;
	mad.lo.s32 	%r50, %r1, %r32, %r4;
	add.s32 	%r93, %r50, %r3;
	mov.f32 	%f367, 0f00000000;
$L__BB1_3:
	.pragma "nounroll";
	ld.param.u64 	%rd44, [_Z20MatrixMulKernelTiledPfS_S_i_param_1];
	ld.param.u64 	%rd41, [_Z20MatrixMulKernelTiledPfS_S_i_param_0];
	add.s32 	%r51, %r97, -32;
	cvta.to.global.u64 	%rd4, %rd41;
	mul.wide.u32 	%rd5, %r51, 4;
	add.s64 	%rd6, %rd4, %rd5;
	ld.global.f32 	%f14, [%rd6];
	shl.b32 	%r53, %r4, 2;
	add.s32 	%r54, %r8, %r53;
	st.shared.f32 	[%r54], %f14;
	cvta.to.global.u64 	%rd7, %rd44;
	mul.wide.u32 	%rd8, %r93, 4;
	add.s64 	%rd9, %rd7, %rd8;
	ld.global.f32 	%f15, [%rd9];
	mov.u32 	%r56, _ZZ20MatrixMulKernelTiledPfS_S_iE6tile_B;
	add.s32 	%r57, %r56, %r53;
	add.s32 	%r58, %r57, %r40;
	st.shared.f32 	[%r58], %f15;
	bar.sync 	0;
	ld.shared.f32 	%f16, [%r8];
	ld.shared.f32 	%f17, [%r57];
	fma.rn.f32 	%f18, %f16, %f17, %f367;
	ld.shared.f32 	%f19, [%r8+4];
	ld.shared.f32 	%f20, [%r57+64];
	fma.rn.f32 	%f21, %f19, %f20, %f18;
	ld.shared.f32 	%f22, [%r8+8];
	ld.shared.f32 	%f23, [%r57+128];
	fma.rn.f32 	%f24, %f22, %f23, %f21;
	ld.shared.f32 	%f25, [%r8+12];
	ld.shared.f32 	%f26, [%r57+192];
	fma.rn.f32 	%f27, %f25, %f26, %f24;
	ld.shared.f32 	%f28, [%r8+16];
	ld.shared.f32 	%f29, [%r57+256];
	fma.rn.f32 	%f30, %f28, %f29, %f27;
	ld.shared.f32 	%f31, [%r8+20];
	ld.shared.f32 	%f32, [%r57+320];
	fma.rn.f32 	%f33, %f31, %f32, %f30;
	ld.shared.f32 	%f34, [%r8+24];
	ld.shared.f32 	%f35, [%r57+384];
	fma.rn.f32 	%f36, %f34, %f35, %f33;
	ld.shared.f32 	%f37, [%r8+28];
	ld.shared.f32 	%f38, [%r57+448];
	fma.rn.f32 	%f39, %f37, %f38, %f36;
	ld.shared.f32 	%f40, [%r8+32];
	ld.shared.f32 	%f41, [%r57+512];
	fma.rn.f32 	%f42, %f40, %f41, %f39;
	ld.shared.f32 	%f43, [%r8+36];
	ld.shared.f32 	%f44, [%r57+576];
	fma.rn.f32 	%f45, %f43, %f44, %f42;
	ld.shared.f32 	%f46, [%r8+40];
	ld.shared.f32 	%f47, [%r57+640];
	fma.rn.f32 	%f48, %f46, %f47, %f45;
	ld.shared.f32 	%f49, [%r8+44];
	ld.shared.f32 	%f50, [%r57+704];
	fma.rn.f32 	%f51, %f49, %f50, %f48;
	ld.shared.f32 	%f52, [%r8+48];
	ld.shared.f32 	%f53, [%r57+768];
	fma.rn.f32 	%f54, %f52, %f53, %f51;
	ld.shared.f32 	%f55, [%r8+52];
	ld.shared.f32 	%f56, [%r57+832];
	fma.rn.f32 	%f57, %f55, %f56, %f54;
	ld.shared.f32 	%f58, [%r8+56];
	ld.shared.f32 	%f59, [%r57+896];
	fma.rn.f32 	%f60, %f58, %f59, %f57;
	ld.shared.f32 	%f61, [%r8+60];
	ld.shared.f32 	%f62, [%r57+960];
	fma.rn.f32 	%f63, %f61, %f62, %f60;
	bar.sync 	0;
	add.s32 	%r59, %r97, -16;
	mul.wide.u32 	%rd10, %r59, 4;
	add.s64 	%rd11, %rd4, %rd10;
	ld.global.f32 	%f64, [%rd11];
	st.shared.f32 	[%r54], %f64;
	mul.wide.u32 	%rd12, %r94, 4;
	add.s64 	%rd13, %rd7, %rd12;
	ld.global.f32 	%f65, [%rd13];
	st.shared.f32 	[%r58], %f65;
	bar.sync 	0;
	ld.shared.f32 	%f66, [%r8];
	ld.shared.f32 	%f67, [%r57];
	fma.rn.f32 	%f68, %f66, %f67, %f63;
	ld.shared.f32 	%f69, [%r8+4];
	ld.shared.f32 	%f70, [%r57+64];
	fma.rn.f32 	%f71, %f69, %f70, %f68;
	ld.shared.f32 	%f72, [%r8+8];
	ld.shared.f32 	%f73, [%r57+128];
	fma.rn.f32 	%f74, %f72, %f73, %f71;
	ld.shared.f32 	%f75, [%r8+12];
	ld.shared.f32 	%f76, [%r57+192];
	fma.rn.f32 	%f77, %f75, %f76, %f74;
	ld.shared.f32 	%f78, [%r8+16];
	ld.shared.f32 	%f79, [%r57+256];
	fma.rn.f32 	%f80, %f78, %f79, %f77;
	ld.shared.f32 	%f81, [%r8+20];
	ld.shared.f32 	%f82, [%r57+320];
	fma.rn.f32 	%f83, %f81, %f82, %f80;
	ld.shared.f32 	%f84, [%r8+24];
	ld.shared.f32 	%f85, [%r57+384];
	fma.rn.f32 	%f86, %f84, %f85, %f83;
	ld.shared.f32 	%f87, [%r8+28];
	ld.shared.f32 	%f88, [%r57+448];
	fma.rn.f32 	%f89, %f87, %f88, %f86;
	ld.shared.f32 	%f90, [%r8+32];
	ld.shared.f32 	%f91, [%r57+512];
	fma.rn.f32 	%f92, %f90, %f91, %f89;
	ld.shared.f32 	%f93, [%r8+36];
	ld.shared.f32 	%f94, [%r57+576];
	fma.rn.f32 	%f95, %f93, %f94, %f92;
	ld.shared.f32 	%f96, [%r8+40];
	ld.shared.f32 	%f97, [%r57+640];
	fma.rn.f32 	%f98, %f96, %f97, %f95;
	ld.shared.f32 	%f99, [%r8+44];
	ld.shared.f32 	%f100, [%r57+704];
	fma.rn.f32 	%f101, %f99, %f100, %f98;
	ld.shared.f32 	%f102, [%r8+48];
	ld.shared.f32 	%f103, [%r57+768];
	fma.rn.f32 	%f104, %f102, %f103, %f101;
	ld.shared.f32 	%f105, [%r8+52];
	ld.shared.f32 	%f106, [%r57+832];
	fma.rn.f32 	%f107, %f105, %f106, %f104;
	ld.shared.f32 	%f108, [%r8+56];
	ld.shared.f32 	%f109, [%r57+896];
	fma.rn.f32 	%f110, %f108, %f109, %f107;
	ld.shared.f32 	%f111, [%r8+60];
	ld.shared.f32 	%f112, [%r57+960];
	fma.rn.f32 	%f113, %f111, %f112, %f110;
	bar.sync 	0;
	add.s32 	%r60, %r97, 16;
	mul.wide.u32 	%rd14, %r97, 4;
	add.s64 	%rd15, %rd4, %rd14;
	ld.global.f32 	%f114, [%rd15];
	st.shared.f32 	[%r54], %f114;
	mul.wide.u32 	%rd16, %r95, 4;
	add.s64 	%rd17, %rd7, %rd16;
	ld.global.f32 	%f115, [%rd17];
	st.shared.f32 	[%r58], %f115;
	bar.sync 	0;
	ld.shared.f32 	%f116, [%r8];
	ld.shared.f32 	%f117, [%r57];
	fma.rn.f32 	%f118, %f116, %f117, %f113;
	ld.shared.f32 	%f119, [%r8+4];
	ld.shared.f32 	%f120, [%r57+64];
	fma.rn.f32 	%f121, %f119, %f120, %f118;
	ld.shared.f32 	%f122, [%r8+8];
	ld.shared.f32 	%f123, [%r57+128];
	fma.rn.f32 	%f124, %f122, %f123, %f121;
	ld.shared.f32 	%f125, [%r8+12];
	ld.shared.f32 	%f126, [%r57+192];
	fma.rn.f32 	%f127, %f125, %f126, %f124;
	ld.shared.f32 	%f128, [%r8+16];
	ld.shared.f32 	%f129, [%r57+256];
	fma.rn.f32 	%f130, %f128, %f129, %f127;
	ld.shared.f32 	%f131, [%r8+20];
	ld.shared.f32 	%f132, [%r57+320];
	fma.rn.f32 	%f133, %f131, %f132, %f130;
	ld.shared.f32 	%f134, [%r8+24];
	ld.shared.f32 	%f135, [%r57+384];
	fma.rn.f32 	%f136, %f134, %f135, %f133;
	ld.shared.f32 	%f137, [%r8+28];
	ld.shared.f32 	%f138, [%r57+448];
	fma.rn.f32 	%f139, %f137, %f138, %f136;
	ld.shared.f32 	%f140, [%r8+32];
	ld.shared.f32 	%f141, [%r57+512];
	fma.rn.f32 	%f142, %f140, %f141, %f139;
	ld.shared.f32 	%f143, [%r8+36];
	ld.shared.f32 	%f144, [%r57+576];
	fma.rn.f32 	%f145, %f143, %f144, %f142;
	ld.shared.f32 	%f146, [%r8+40];
	ld.shared.f32 	%f147, [%r57+640];
	fma.rn.f32 	%f148, %f146, %f147, %f145;
	ld.shared.f32 	%f149, [%r8+44];
	ld.shared.f32 	%f150, [%r57+704];
	fma.rn.f32 	%f151, %f149, %f150, %f148;
	ld.shared.f32 	%f152, [%r8+48];
	ld.shared.f32 	%f153, [%r57+768];
	fma.rn.f32 	%f154, %f152, %f153, %f151;
	ld.shared.f32 	%f155, [%r8+52];
	ld.shared.f32 	%f156, [%r57+832];
	fma.rn.f32 	%f157, %f155, %f156, %f154;
	ld.shared.f32 	%f158, [%r8+56];
	ld.shared.f32 	%f159, [%r57+896];
	fma.rn.f32 	%f160, %f158, %f159, %f157;
	ld.shared.f32 	%f161, [%r8+60];
	ld.shared.f32 	%f162, [%r57+960];
	fma.rn.f32 	%f163, %f161, %f162, %f160;
	bar.sync 	0;
	mul.wide.u32 	%rd18, %r60, 4;
	add.s64 	%rd19, %rd4, %rd18;
	ld.global.f32 	%f164, [%rd19];
	st.shared.f32 	[%r54], %f164;
	mul.wide.u32 	%rd20, %r96, 4;
	add.s64 	%rd21, %rd7, %rd20;
	ld.global.f32 	%f165, [%rd21];
	st.shared.f32 	[%r58], %f165;
	bar.sync 	0;
	ld.shared.f32 	%f166, [%r8];
	ld.shared.f32 	%f167, [%r57];
	fma.rn.f32 	%f168, %f166, %f167, %f163;
	ld.shared.f32 	%f169, [%r8+4];
	ld.shared.f32 	%f170, [%r57+64];
	fma.rn.f32 	%f171, %f169, %f170, %f168;
	ld.shared.f32 	%f172, [%r8+8];
	ld.shared.f32 	%f173, [%r57+128];
	fma.rn.f32 	%f174, %f172, %f173, %f171;
	ld.shared.f32 	%f175, [%r8+12];
	ld.shared.f32 	%f176, [%r57+192];
	fma.rn.f32 	%f177, %f175, %f176, %f174;
	ld.shared.f32 	%f178, [%r8+16];
	ld.shared.f32 	%f179, [%r57+256];
	fma.rn.f32 	%f180, %f178, %f179, %f177;
	ld.shared.f32 	%f181, [%r8+20];
	ld.shared.f32 	%f182, [%r57+320];
	fma.rn.f32 	%f183, %f181, %f182, %f180;
	ld.shared.f32 	%f184, [%r8+24];
	ld.shared.f32 	%f185, [%r57+384];
	fma.rn.f32 	%f186, %f184, %f185, %f183;
	ld.shared.f32 	%f187, [%r8+28];
	ld.shared.f32 	%f188, [%r57+448];
	fma.rn.f32 	%f189, %f187, %f188, %f186;
	ld.shared.f32 	%f190, [%r8+32];
	ld.shared.f32 	%f191, [%r57+512];
	fma.rn.f32 	%f192, %f190, %f191, %f189;
	ld.shared.f32 	%f193, [%r8+36];
	ld.shared.f32 	%f194, [%r57+576];
	fma.rn.f32 	%f195, %f193, %f194, %f192;
	ld.shared.f32 	%f196, [%r8+40];
	ld.shared.f32 	%f197, [%r57+640];
	fma.rn.f32 	%f198, %f196, %f197, %f195;
	ld.shared.f32 	%f199, [%r8+44];
	ld.shared.f32 	%f200, [%r57+704];
	fma.rn.f32 	%f201, %f199, %f200, %f198;
	ld.shared.f32 	%f202, [%r8+48];
	ld.shared.f32 	%f203, [%r57+768];
	fma.rn.f32 	%f204, %f202, %f203, %f201;
	ld.shared.f32 	%f205, [%r8+52];
	ld.shared.f32 	%f206, [%r57+832];
	fma.rn.f32 	%f207, %f205, %f206, %f204;
	ld.shared.f32 	%f208, [%r8+56];
	ld.shared.f32 	%f209, [%r57+896];
	fma.rn.f32 	%f210, %f208, %f209, %f207;
	ld.shared.f32 	%f211, [%r8+60];
	ld.shared.f32 	%f212, [%r57+960];
	fma.rn.f32 	%f367, %f211, %f212, %f210;
	bar.sync 	0;
	add.s32 	%r98, %r98, 4;
	add.s32 	%r97, %r97, 64;
	shl.b32 	%r61, %r32, 6;
	add.s32 	%r96, %r96, %r61;
	add.s32 	%r95, %r95, %r61;
	add.s32 	%r94, %r94, %r61;
	add.s32 	%r93, %r93, %r61;
	setp.ne.s32 	%p3, %r98, 0;
	@%p3 bra 	$L__BB1_3;
$L__BB1_4:
	and.b32  	%r29, %r6, 3;
	setp.eq.s32 	%p4, %r29, 0;
	@%p4 bra 	$L__BB1_9;
	setp.eq.s32 	%p5, %r29, 1;
	@%p5 bra 	$L__BB1_7;
	ld.param.u64 	%rd45, [_Z20MatrixMulKernelTiledPfS_S_i_param_1];
	ld.param.u64 	%rd42, [_Z20MatrixMulKernelTiledPfS_S_i_param_0];
	shl.b32 	%r62, %r100, 4;
	add.s32 	%r63, %r7, %r62;
	cvta.to.global.u64 	%rd22, %rd42;
	mul.wide.u32 	%rd23, %r63, 4;
	add.s64 	%rd24, %rd22, %rd23;
	ld.global.f32 	%f214, [%rd24];
	shl.b32 	%r65, %r4, 2;
	add.s32 	%r66, %r8, %r65;
	st.shared.f32 	[%r66], %f214;
	add.s32 	%r67, %r62, %r1;
	mad.lo.s32 	%r68, %r67, %r32, %r5;
	cvta.to.global.u64 	%rd25, %rd45;
	mul.wide.u32 	%rd26, %r68, 4;
	add.s64 	%rd27, %rd25, %rd26;
	ld.global.f32 	%f215, [%rd27];
	mov.u32 	%r70, _ZZ20MatrixMulKernelTiledPfS_S_iE6tile_B;
	add.s32 	%r71, %r70, %r65;
	add.s32 	%r72, %r71, %r40;
	st.shared.f32 	[%r72], %f215;
	bar.sync 	0;
	ld.shared.f32 	%f216, [%r8];
	ld.shared.f32 	%f217, [%r71];
	fma.rn.f32 	%f218, %f216, %f217, %f367;
	ld.shared.f32 	%f219, [%r8+4];
	ld.shared.f32 	%f220, [%r71+64];
	fma.rn.f32 	%f221, %f219, %f220, %f218;
	ld.shared.f32 	%f222, [%r8+8];
	ld.shared.f32 	%f223, [%r71+128];
	fma.rn.f32 	%f224, %f222, %f223, %f221;
	ld.shared.f32 	%f225, [%r8+12];
	ld.shared.f32 	%f226, [%r71+192];
	fma.rn.f32 	%f227, %f225, %f226, %f224;
	ld.shared.f32 	%f228, [%r8+16];
	ld.shared.f32 	%f229, [%r71+256];
	fma.rn.f32 	%f230, %f228, %f229, %f227;
	ld.shared.f32 	%f231, [%r8+20];
	ld.shared.f32 	%f232, [%r71+320];
	fma.rn.f32 	%f233, %f231, %f232, %f230;
	ld.shared.f32 	%f234, [%r8+24];
	ld.shared.f32 	%f235, [%r71+384];
	fma.rn.f32 	%f236, %f234, %f235, %f233;
	ld.shared.f32 	%f237, [%r8+28];
	ld.shared.f32 	%f238, [%r71+448];
	fma.rn.f32 	%f239, %f237, %f238, %f236;
	ld.shared.f32 	%f240, [%r8+32];
	ld.shared.f32 	%f241, [%r71+512];
	fma.rn.f32 	%f242, %f240, %f241, %f239;
	ld.shared.f32 	%f243, [%r8+36];
	ld.shared.f32 	%f244, [%r71+576];
	fma.rn.f32 	%f245, %f243, %f244, %f242;
	ld.shared.f32 	%f246, [%r8+40];
	ld.shared.f32 	%f247, [%r71+640];
	fma.rn.f32 	%f248, %f246, %f247, %f245;
	ld.shared.f32 	%f249, [%r8+44];
	ld.shared.f32 	%f250, [%r71+704];
	fma.rn.f32 	%f251, %f249, %f250, %f248;
	ld.shared.f32 	%f252, [%r8+48];
	ld.shared.f32 	%f253, [%r71+768];
	fma.rn.f32 	%f254, %f252, %f253, %f251;
	ld.shared.f32 	%f255, [%r8+52];
	ld.shared.f32 	%f256, [%r71+832];
	fma.rn.f32 	%f257, %f255, %f256, %f254;
	ld.shared.f32 	%f258, [%r8+56];
	ld.shared.f32 	%f259, [%r71+896];
	fma.rn.f32 	%f260, %f258, %f259, %f257;
	ld.shared.f32 	%f261, [%r8+60];
	ld.shared.f32 	%f262, [%r71+960];
	fma.rn.f32 	%f263, %f261, %f262, %f260;
	bar.sync 	0;
	add.s32 	%r73, %r63, 16;
	mul.wide.u32 	%rd28, %r73, 4;
	add.s64 	%rd29, %rd22, %rd28;
	ld.global.f32 	%f264, [%rd29];
	st.shared.f32 	[%r66], %f264;
	add.s32 	%r74, %r67, 16;
	mad.lo.s32 	%r75, %r74, %r32, %r5;
	mul.wide.u32 	%rd30, %r75, 4;
	add.s64 	%rd31, %rd25, %rd30;
	ld.global.f32 	%f265, [%rd31];
	st.shared.f32 	[%r72], %f265;
	bar.sync 	0;
	ld.shared.f32 	%f266, [%r8];
	ld.shared.f32 	%f267, [%r71];
	fma.rn.f32 	%f268, %f266, %f267, %f263;
	ld.shared.f32 	%f269, [%r8+4];
	ld.shared.f32 	%f270, [%r71+64];
	fma.rn.f32 	%f271, %f269, %f270, %f268;
	ld.shared.f32 	%f272, [%r8+8];
	ld.shared.f32 	%f273, [%r71+128];
	fma.rn.f32 	%f274, %f272, %f273, %f271;
	ld.shared.f32 	%f275, [%r8+12];
	ld.shared.f32 	%f276, [%r71+192];
	fma.rn.f32 	%f277, %f275, %f276, %f274;
	ld.shared.f32 	%f278, [%r8+16];
	ld.shared.f32 	%f279, [%r71+256];
	fma.rn.f32 	%f280, %f278, %f279, %f277;
	ld.shared.f32 	%f281, [%r8+20];
	ld.shared.f32 	%f282, [%r71+320];
	fma.rn.f32 	%f283, %f281, %f282, %f280;
	ld.shared.f32 	%f284, [%r8+24];
	ld.shared.f32 	%f285, [%r71+384];
	fma.rn.f32 	%f286, %f284, %f285, %f283;
	ld.shared.f32 	%f287, [%r8+28];
	ld.shared.f32 	%f288, [%r71+448];
	fma.rn.f32 	%f289, %f287, %f288, %f286;
	ld.shared.f32 	%f290, [%r8+32];
	ld.shared.f32 	%f291, [%r71+512];
	fma.rn.f32 	%f292, %f290, %f291, %f289;
	ld.shared.f32 	%f293, [%r8+36];
	ld.shared.f32 	%f294, [%r71+576];
	fma.rn.f32 	%f295, %f293, %f294, %f292;
	ld.shared.f32 	%f296, [%r8+40];
	ld.shared.f32 	%f297, [%r71+640];
	fma.rn.f32 	%f298, %f296, %f297, %f295;
	ld.shared.f32 	%f299, [%r8+44];
	ld.shared.f32 	%f300, [%r71+704];
	fma.rn.f32 	%f301, %f299, %f300, %f298;
	ld.shared.f32 	%f302, [%r8+48];
	ld.shared.f32 	%f303, [%r71+768];
	fma.rn.f32 	%f304, %f302, %f303, %f301;
	ld.shared.f32 	%f305, [%r8+52];
	ld.shared.f32 	%f306, [%r71+832];
	fma.rn.f32 	%f307, %f305, %f306, %f304;
	ld.shared.f32 	%f308, [%r8+56];
	ld.shared.f32 	%f309, [%r71+896];
	fma.rn.f32 	%f310, %f308, %f309, %f307;
	ld.shared.f32 	%f311, [%r8+60];
	ld.shared.f32 	%f312, [%r71+960];
	fma.rn.f32 	%f367, %f311, %f312, %f310;
	bar.sync 	0;
	add.s32 	%r100, %r100, 2;
$L__BB1_7:
	and.b32  	%r76, %r6, 1;
	setp.eq.b32 	%p6, %r76, 1;
	not.pred 	%p7, %p6;
	@%p7 bra 	$L__BB1_9;
	ld.param.u64 	%rd46, [_Z20MatrixMulKernelTiledPfS_S_i_param_1];
	ld.param.u64 	%rd43, [_Z20MatrixMulKernelTiledPfS_S_i_param_0];
	shl.b32 	%r77, %r100, 4;
	add.s32 	%r78, %r7, %r77;
	cvta.to.global.u64 	%rd32, %rd43;
	mul.wide.u32 	%rd33, %r78, 4;
	add.s64 	%rd34, %rd32, %rd33;
	ld.global.f32 	%f313, [%rd34];
	shl.b32 	%r80, %r4, 2;
	add.s32 	%r81, %r8, %r80;
	st.shared.f32 	[%r81], %f313;
	add.s32 	%r82, %r77, %r1;
	mad.lo.s32 	%r83, %r82, %r32, %r5;
	cvta.to.global.u64 	%rd35, %rd46;
	mul.wide.u32 	%rd36, %r83, 4;
	add.s64 	%rd37, %rd35, %rd36;
	ld.global.f32 	%f314, [%rd37];
	mov.u32 	%r85, _ZZ20MatrixMulKernelTiledPfS_S_iE6tile_B;
	add.s32 	%r86, %r85, %r80;
	add.s32 	%r87, %r86, %r40;
	st.shared.f32 	[%r87], %f314;
	bar.sync 	0;
	ld.shared.f32 	%f315, [%r8];
	ld.shared.f32 	%f316, [%r86];
	fma.rn.f32 	%f317, %f315, %f316, %f367;
	ld.shared.f32 	%f318, [%r8+4];
	ld.shared.f32 	%f319, [%r86+64];
	fma.rn.f32 	%f320, %f318, %f319, %f317;
	ld.shared.f32 	%f321, [%r8+8];
	ld.shared.f32 	%f322, [%r86+128];
	fma.rn.f32 	%f323, %f321, %f322, %f320;
	ld.shared.f32 	%f324, [%r8+12];
	ld.shared.f32 	%f325, [%r86+192];
	fma.rn.f32 	%f326, %f324, %f325, %f323;
	ld.shared.f32 	%f327, [%r8+16];
	ld.shared.f32 	%f328, [%r86+256];
	fma.rn.f32 	%f329, %f327, %f328, %f326;
	ld.shared.f32 	%f330, [%r8+20];
	ld.shared.f32 	%f331, [%r86+320];
	fma.rn.f32 	%f332, %f330, %f331, %f329;
	ld.shared.f32 	%f333, [%r8+24];
	ld.shared.f32 	%f334, [%r86+384];
	fma.rn.f32 	%f335, %f333, %f334, %f332;
	ld.shared.f32 	%f336, [%r8+28];
	ld.shared.f32 	%f337, [%r86+448];
	fma.rn.f32 	%f338, %f336, %f337, %f335;
	ld.shared.f32 	%f339, [%r8+32];
	ld.shared.f32 	%f340, [%r86+512];
	fma.rn.f32 	%f341, %f339, %f340, %f338;
	ld.shared.f32 	%f342, [%r8+36];
	ld.shared.f32 	%f343, [%r86+576];
	fma.rn.f32 	%f344, %f342, %f343, %f341;
	ld.shared.f32 	%f345, [%r8+40];
	ld.shared.f32 	%f346, [%r86+640];
	fma.rn.f32 	%f347, %f345, %f346, %f344;
	ld.shared.f32 	%f348, [%r8+44];
	ld.shared.f32 	%f349, [%r86+704];
	fma.rn.f32 	%f350, %f348, %f349, %f347;
	ld.shared.f32 	%f351, [%r8+48];
	ld.shared.f32 	%f352, [%r86+768];
	fma.rn.f32 	%f353, %f351, %f352, %f350;
	ld.shared.f32 	%f354, [%r8+52];
	ld.shared.f32 	%f355, [%r86+832];
	fma.rn.f32 	%f356, %f354, %f355, %f353;
	ld.shared.f32 	%f357, [%r8+56];
	ld.shared.f32 	%f358, [%r86+896];
	fma.rn.f32 	%f359, %f357, %f358, %f356;
	ld.shared.f32 	%f360, [%r8+60];
	ld.shared.f32 	%f361, [%r86+960];
	fma.rn.f32 	%f367, %f360, %f361, %f359;
	bar.sync 	0;
$L__BB1_9:
	ld.param.u64 	%rd47, [_Z20MatrixMulKernelTiledPfS_S_i_param_2];
	cvta.to.global.u64 	%rd38, %rd47;
	mad.lo.s32 	%r92, %r32, %r2, %r5;
	mul.wide.s32 	%rd39, %r92, 4;
	add.s64 	%rd40, %rd38, %rd39;
	st.global.f32 	[%rd40], %f367;
	ret;

}


// ===== COMPILED SASS (sm_100) =====

	.target	sm_100

	.elftype	@"ET_EXEC"


//--------------------- .note.nv.tkinfo           --------------------------
	.section	.note.nv.tkinfo,"",@"SHT_NOTE"
	.sectionflags	@"SHF_NOTE_NV_TKINFO"
	.tkinfo
        /*0018*/ 	.word	0x00000002
        /*0030*/ 	.string	""
        /*0030*/ 	.string	"ptxas"
        /*0030*/ 	.string	"Cuda compilation tools, release 13.0, V13.0.88"
        /*0030*/ 	.string	"Build cuda_13.0.r13.0/compiler.36424714_0"
        /*0030*/ 	.string	"-arch sm_100 -m 64 "



//--------------------- .note.nv.cuinfo           --------------------------
	.section	.note.nv.cuinfo,"",@"SHT_NOTE"
	.sectionflags	@"SHF_NOTE_NV_CUINFO"
        /*0018*/ 	.short	0x0002
        /*001a*/ 	.short	0x0064
        /*001c*/ 	.short	0x0082
	.zero		2


//--------------------- .nv.info                  --------------------------
	.section	.nv.info,"",@"SHT_CUDA_INFO"
	.align	4


	//----- nvinfo : EIATTR_REGCOUNT
	.align		4
        /*0000*/ 	.byte	0x04, 0x2f
        /*0002*/ 	.short	(.L_1 - .L_0)
	.align		4
.L_0:
        /*0004*/ 	.word	index@(_Z15MatrixMulKernelPfS_S_i)
        /*0008*/ 	.word	0x0000001e


	//----- nvinfo : EIATTR_FRAME_SIZE
	.align		4
.L_1:
        /*000c*/ 	.byte	0x04, 0x11
        /*000e*/ 	.short	(.L_3 - .L_2)
	.align		4
.L_2:
        /*0010*/ 	.word	index@(_Z15MatrixMulKernelPfS_S_i)
        /*0014*/ 	.word	0x00000000


	//----- nvinfo : EIATTR_REGCOUNT
	.align		4
.L_3:
        /*0018*/ 	.byte	0x04, 0x2f
        /*001a*/ 	.short	(.L_5 - .L_4)
	.align		4
.L_4:
        /*001c*/ 	.word	index@(_Z20MatrixMulKernelTiledPfS_S_i)
        /*0020*/ 	.word	0x00000028


	//----- nvinfo : EIATTR_FRAME_SIZE
	.align		4
.L_5:
        /*0024*/ 	.byte	0x04, 0x11
        /*0026*/ 	.short	(.L_7 - .L_6)
	.align		4
.L_6:
        /*0028*/ 	.word	index@(_Z20MatrixMulKernelTiledPfS_S_i)
        /*002c*/ 	.word	0x00000000


	//----- nvinfo : EIATTR_MIN_STACK_SIZE
	.align		4
.L_7:
        /*0030*/ 	.byte	0x04, 0x12
        /*0032*/ 	.short	(.L_9 - .L_8)
	.align		4
.L_8:
        /*0034*/ 	.word	index@(_Z20MatrixMulKernelTiledPfS_S_i)
        /*0038*/ 	.word	0x00000000


	//----- nvinfo : EIATTR_MIN_STACK_SIZE
	.align		4
.L_9:
        /*003c*/ 	.byte	0x04, 0x12
        /*003e*/ 	.short	(.L_11 - .L_10)
	.align		4
.L_10:
        /*0040*/ 	.word	index@(_Z15MatrixMulKernelPfS_S_i)
        /*0044*/ 	.word	0x00000000
.L_11:


//--------------------- .nv.compat                --------------------------
	.section	.nv.compat,"",@"SHT_CUDA_COMPAT_INFO"
	.align	4
        /*0000*/ 	.byte	0x02, 0x09, 0x00, 0x00, 0x02, 0x02, 0x01, 0x00, 0x02, 0x05, 0x05, 0x00, 0x03, 0x07, 0x01, 0x01
        /*0010*/ 	.byte	0x02, 0x03, 0x00, 0x00, 0x02, 0x06, 0x01, 0x00, 0x04, 0x0b, 0x08, 0x00, 0x09, 0x00, 0x00, 0x00
        /*0020*/ 	.byte	0x00, 0x00, 0x00, 0x00


//--------------------- .nv.info._Z20MatrixMulKernelTiledPfS_S_i --------------------------
	.section	.nv.info._Z20MatrixMulKernelTiledPfS_S_i,"",@"SHT_CUDA_INFO"
	.sectionflags	@""
	.align	4


	//----- nvinfo : EIATTR_CUDA_API_VERSION
	.align		4
        /*0000*/ 	.byte	0x04, 0x37
        /*0002*/ 	.short	(.L_13 - .L_12)
.L_12:
        /*0004*/ 	.word	0x00000082


	//----- nvinfo : EIATTR_KPARAM_INFO
	.align		4
.L_13:
        /*0008*/ 	.byte	0x04, 0x17
        /*000a*/ 	.short	(.L_15 - .L_14)
.L_14:
        /*000c*/ 	.word	0x00000000
        /*0010*/ 	.short	0x0003
        /*0012*/ 	.short	0x0018
        /*0014*/ 	.byte	0x00, 0xf0, 0x11, 0x00


	//----- nvinfo : EIATTR_KPARAM_INFO
	.align		4
.L_15:
        /*0018*/ 	.byte	0x04, 0x17
        /*001a*/ 	.short	(.L_17 - .L_16)
.L_16:
        /*001c*/ 	.word	0x00000000
        /*0020*/ 	.short	0x0002
        /*0022*/ 	.short	0x0010
        /*0024*/ 	.byte	0x00, 0xf5, 0x21, 0x00


	//----- nvinfo : EIATTR_KPARAM_INFO
	.align		4
.L_17:
        /*0028*/ 	.byte	0x04, 0x17
        /*002a*/ 	.short	(.L_19 - .L_18)
.L_18:
        /*002c*/ 	.word	0x00000000
        /*0030*/ 	.short	0x0001
        /*0032*/ 	.short	0x0008
        /*0034*/ 	.byte	0x00, 0xf5, 0x21, 0x00


	//----- nvinfo : EIATTR_KPARAM_INFO
	.align		4
.L_19:
        /*0038*/ 	.byte	0x04, 0x17
        /*003a*/ 	.short	(.L_21 - .L_20)
.L_20:
        /*003c*/ 	.word	0x00000000
        /*0040*/ 	.short	0x0000
        /*0042*/ 	.short	0x0000
        /*0044*/ 	.byte	0x00, 0xf5, 0x21, 0x00


	//----- nvinfo : EIATTR_SPARSE_MMA_MASK
	.align		4
.L_21:
        /*0048*/ 	.byte	0x03, 0x50
        /*004a*/ 	.short	0x0000


	//----- nvinfo : EIATTR_MAXREG_COUNT
	.align		4
        /*004c*/ 	.byte	0x03, 0x1b
        /*004e*/ 	.short	0x00ff


	//----- nvinfo : EIATTR_NUM_BARRIERS
	.align		4
        /*0050*/ 	.byte	0x02, 0x4c
        /*0052*/ 	.byte	0x01
	.zero		1


	//----- nvinfo : EIATTR_MERCURY_ISA_VERSION
	.align		4
        /*0054*/ 	.byte	0x03, 0x5f
        /*0056*/ 	.short	0x0101


	//----- nvinfo : EIATTR_VRC_CTA_INIT_COUNT
	.align		4
        /*0058*/ 	.byte	0x02, 0x4a
	.zero		1
	.zero		1


	//----- nvinfo : EIATTR_EXIT_INSTR_OFFSETS
	.align		4
        /*005c*/ 	.byte	0x04, 0x1c
        /*005e*/ 	.short	(.L_23 - .L_22)


	//   ....[0]....
.L_22:
        /*0060*/ 	.word	0x00001910


	//----- nvinfo : EIATTR_CBANK_PARAM_SIZE
	.align		4
.L_23:
        /*0064*/ 	.byte	0x03, 0x19
        /*0066*/ 	.short	0x001c


	//----- nvinfo : EIATTR_PARAM_CBANK
	.align		4
        /*0068*/ 	.byte	0x04, 0x0a
        /*006a*/ 	.short	(.L_25 - .L_24)
	.align		4
.L_24:
        /*006c*/ 	.word	index@(.nv.constant0._Z20MatrixMulKernelTiledPfS_S_i)
        /*0070*/ 	.short	0x0380
        /*0072*/ 	.short	0x001c


	//----- nvinfo : EIATTR_SW_WAR
	.align		4
.L_25:
        /*0074*/ 	.byte	0x04, 0x36
        /*0076*/ 	.short	(.L_27 - .L_26)
.L_26:
        /*0078*/ 	.word	0x00000008
.L_27:


//--------------------- .nv.info._Z15MatrixMulKernelPfS_S_i --------------------------
	.section	.nv.info._Z15MatrixMulKernelPfS_S_i,"",@"SHT_CUDA_INFO"
	.sectionflags	@""
	.align	4


	//----- nvinfo : EIATTR_CUDA_API_VERSION
	.align		4
        /*0000*/ 	.byte	0x04, 0x37
        /*0002*/ 	.short	(.L_29 - .L_28)
.L_28:
        /*0004*/ 	.word	0x00000082


	//----- nvinfo : EIATTR_KPARAM_INFO
	.align		4
.L_29:
        /*0008*/ 	.byte	0x04, 0x17
        /*000a*/ 	.short	(.L_31 - .L_30)
.L_30:
        /*000c*/ 	.word	0x00000000
        /*0010*/ 	.short	0x0003
        /*0012*/ 	.short	0x0018
        /*0014*/ 	.byte	0x00, 0xf0, 0x11, 0x00


	//----- nvinfo : EIATTR_KPARAM_INFO
	.align		4
.L_31:
        /*0018*/ 	.byte	0x04, 0x17
        /*001a*/ 	.short	(.L_33 - .L_32)
.L_32:
        /*001c*/ 	.word	0x00000000
        /*0020*/ 	.short	0x0002
        /*0022*/ 	.short	0x0010
        /*0024*/ 	.byte	0x00, 0xf5, 0x21, 0x00


	//----- nvinfo : EIATTR_KPARAM_INFO
	.align		4
.L_33:
        /*0028*/ 	.byte	0x04, 0x17
        /*002a*/ 	.short	(.L_35 - .L_34)
.L_34:
        /*002c*/ 	.word	0x00000000
        /*0030*/ 	.short	0x0001
        /*0032*/ 	.short	0x0008
        /*0034*/ 	.byte	0x00, 0xf5, 0x21, 0x00


	//----- nvinfo : EIATTR_KPARAM_INFO
	.align		4
.L_35:
        /*0038*/ 	.byte	0x04, 0x17
        /*003a*/ 	.short	(.L_37 - .L_36)
.L_36:
        /*003c*/ 	.word	0x00000000
        /*0040*/ 	.short	0x0000
        /*0042*/ 	.short	0x0000
        /*0044*/ 	.byte	0x00, 0xf5, 0x21, 0x00


	//----- nvinfo : EIATTR_SPARSE_MMA_MASK
	.align		4
.L_37:
        /*0048*/ 	.byte	0x03, 0x50
        /*004a*/ 	.short	0x0000


	//----- nvinfo : EIATTR_MAXREG_COUNT
	.align		4
        /*004c*/ 	.byte	0x03, 0x1b
        /*004e*/ 	.short	0x00ff


	//----- nvinfo : EIATTR_MERCURY_ISA_VERSION
	.align		4
        /*0050*/ 	.byte	0x03, 0x5f
        /*0052*/ 	.short	0x0101


	//----- nvinfo : EIATTR_VRC_CTA_INIT_COUNT
	.align		4
        /*0054*/ 	.byte	0x02, 0x4a
	.zero		1
	.zero		1


	//----- nvinfo : EIATTR_EXIT_INSTR_OFFSETS
	.align		4
        /*0058*/ 	.byte	0x04, 0x1c
        /*005a*/ 	.short	(.L_39 - .L_38)


	//   ....[0]....
.L_38:
        /*005c*/ 	.word	0x000000c0


	//   ....[1]....
        /*0060*/ 	.word	0x00000a90


	//----- nvinfo : EIATTR_CBANK_PARAM_SIZE
	.align		4
.L_39:
        /*0064*/ 	.byte	0x03, 0x19
        /*0066*/ 	.short	0x001c


	//----- nvinfo : EIATTR_PARAM_CBANK
	.align		4
        /*0068*/ 	.byte	0x04, 0x0a
        /*006a*/ 	.short	(.L_41 - .L_40)
	.align		4
.L_40:
        /*006c*/ 	.word	index@(.nv.constant0._Z15MatrixMulKernelPfS_S_i)
        /*0070*/ 	.short	0x0380
        /*0072*/ 	.short	0x001c


	//----- nvinfo : EIATTR_SW_WAR
	.align		4
.L_41:
        /*0074*/ 	.byte	0x04, 0x36
        /*0076*/ 	.short	(.L_43 - .L_42)
.L_42:
        /*0078*/ 	.word	0x00000008
.L_43:


//--------------------- .nv.callgraph             --------------------------
	.section	.nv.callgraph,"",@"SHT_CUDA_CALLGRAPH"
	.align	4
	.sectionentsize	8
	.align		4
        /*0000*/ 	.word	0x00000000
	.align		4
        /*0004*/ 	.word	0xffffffff
	.align		4
        /*0008*/ 	.word	0x00000000
	.align		4
        /*000c*/ 	.word	0xfffffffe
	.align		4
        /*0010*/ 	.word	0x00000000
	.align		4
        /*0014*/ 	.word	0xfffffffd
	.align		4
        /*0018*/ 	.word	0x00000000
	.align		4
        /*001c*/ 	.word	0xfffffffc


//--------------------- .text._Z20MatrixMulKernelTiledPfS_S_i --------------------------
	.section	.text._Z20MatrixMulKernelTiledPfS_S_i,"ax",@progbits
	.align	128
        .global         _Z20MatrixMulKernelTiledPfS_S_i
        .type           _Z20MatrixMulKernelTiledPfS_S_i,@function
        .size           _Z20MatrixMulKernelTiledPfS_S_i,(.L_x_10 - _Z20MatrixMulKernelTiledPfS_S_i)
        .other          _Z20MatrixMulKernelTiledPfS_S_i,@"STO_CUDA_ENTRY STV_DEFAULT"
_Z20MatrixMulKernelTiledPfS_S_i:
.text._Z20MatrixMulKernelTiledPfS_S_i:
[----:B------:R-:W-:Y:S08]  /*0000*/  LDC R1, c[0x0][0x37c] ;  /* 0x0000df00ff017b82 */ /* 0x000ff00000000800 */
[----:B------:R-:W0:Y:S01]  /*0010*/  LDC R5, c[0x0][0x398] ;  /* 0x0000e600ff057b82 */ /* 0x000e220000000800 */
[----:B------:R-:W1:Y:S01]  /*0020*/  S2R R6, SR_CTAID.Y ;  /* 0x0000000000067919 */ /* 0x000e620000002600 */
[----:B------:R-:W2:Y:S01]  /*0030*/  LDCU.64 UR8, c[0x0][0x358] ;  /* 0x00006b00ff0877ac */ /* 0x000ea20008000a00 */
[----:B------:R-:W-:Y:S01]  /*0040*/  HFMA2 R31, -RZ, RZ, 0, 0 ;  /* 0x00000000ff1f7431 */ /* 0x000fe200000001ff */
[----:B------:R-:W1:Y:S01]  /*0050*/  S2R R3, SR_TID.Y ;  /* 0x0000000000037919 */ /* 0x000e620000002200 */
[----:B------:R-:W3:Y:S01]  /*0060*/  S2R R11, SR_CTAID.X ;  /* 0x00000000000b7919 */ /* 0x000ee20000002500 */
[----:B------:R-:W3:Y:S01]  /*0070*/  S2R R2, SR_TID.X ;  /* 0x0000000000027919 */ /* 0x000ee20000002100 */
[----:B0-----:R-:W-:-:S02]  /*0080*/  ISETP.GE.AND P0, PT, R5, 0x10, PT ;  /* 0x000000100500780c */ /* 0x001fc40003f06270 */
[----:B------:R-:W-:-:S04]  /*0090*/  SHF.R.S32.HI R0, RZ, 0x1f, R5 ;  /* 0x0000001fff007819 */ /* 0x000fc80000011405 */
[----:B------:R-:W-:Y:S02]  /*00a0*/  LEA.HI R0, R0, R5, RZ, 0x4 ;  /* 0x0000000500007211 */ /* 0x000fe400078f20ff */
[----:B-1----:R-:W-:Y:S02]  /*00b0*/  LEA R6, R6, R3, 0x4 ;  /* 0x0000000306067211 */ /* 0x002fe400078e20ff */
[----:B---3--:R-:W-:-:S03]  /*00c0*/  LEA R4, R11, R2, 0x4 ;  /* 0x000000020b047211 */ /* 0x008fc600078e20ff */
[----:B--2---:R-:W-:Y:S05]  /*00d0*/  @!P0 BRA `(.L_x_0) ;  /* 0x0000001400fc8947 */ /* 0x004fea0003800000 */
[----:B------:R-:W0:Y:S01]  /*00e0*/  S2UR UR6, SR_CgaCtaId ;  /* 0x00000000000679c3 */ /* 0x000e220000008800 */
[----:B------:R-:W-:Y:S01]  /*00f0*/  SHF.R.S32.HI R29, RZ, 0x4, R0 ;  /* 0x00000004ff1d7819 */ /* 0x000fe20000011400 */
[----:B------:R-:W-:Y:S01]  /*0100*/  UMOV UR4, 0x400 ;  /* 0x0000040000047882 */ /* 0x000fe20000000000 */
[----:B------:R-:W-:Y:S01]  /*0110*/  IMAD R21, R6, R5, R2 ;  /* 0x0000000506157224 */ /* 0x000fe200078e0202 */
[----:B------:R-:W-:Y:S02]  /*0120*/  MOV R31, RZ ;  /* 0x000000ff001f7202 */ /* 0x000fe40000000f00 */
[----:B------:R-:W-:-:S04]  /*0130*/  IADD3 R0, PT, PT, R29, -0x1, RZ ;  /* 0xffffffff1d007810 */ /* 0x000fc80007ffe0ff */
[----:B------:R-:W-:Y:S02]  /*0140*/  ISETP.GE.U32.AND P0, PT, R0, 0x3, PT ;  /* 0x000000030000780c */ /* 0x000fe40003f06070 */
[----:B------:R-:W-:Y:S01]  /*0150*/  MOV R0, RZ ;  /* 0x000000ff00007202 */ /* 0x000fe20000000f00 */
[----:B0-----:R-:W-:-:S06]  /*0160*/  ULEA UR5, UR6, UR4, 0x18 ;  /* 0x0000000406057291 */ /* 0x001fcc000f8ec0ff */
[----:B------:R-:W-:-:S04]  /*0170*/  LEA R7, R3, UR5, 0x6 ;  /* 0x0000000503077c11 */ /* 0x000fc8000f8e30ff */
[----:B------:R-:W-:Y:S05]  /*0180*/  @!P0 BRA `(.L_x_1) ;  /* 0x0000000c00448947 */ /* 0x000fea0003800000 */
[C---:B------:R-:W-:Y:S01]  /*0190*/  IADD3 R0, PT, PT, R3.reuse, 0x30, RZ ;  /* 0x0000003003007810 */ /* 0x040fe20007ffe0ff */
[----:B------:R-:W-:Y:S01]  /*01a0*/  UIADD3 UR5, UPT, UPT, UR4, 0x400, URZ ;  /* 0x0000040004057890 */ /* 0x000fe2000fffe0ff */
[C---:B------:R-:W-:Y:S01]  /*01b0*/  IADD3 R8, PT, PT, R3.reuse, 0x20, RZ ;  /* 0x0000002003087810 */ /* 0x040fe20007ffe0ff */
[CCC-:B------:R-:W-:Y:S01]  /*01c0*/  IMAD R24, R3.reuse, R5.reuse, R2.reuse ;  /* 0x0000000503187224 */ /* 0x1c0fe200078e0202 */
[----:B------:R-:W-:Y:S01]  /*01d0*/  IADD3 R9, PT, PT, R3, 0x10, RZ ;  /* 0x0000001003097810 */ /* 0x000fe20007ffe0ff */
[-CC-:B------:R-:W-:Y:S01]  /*01e0*/  IMAD R0, R0, R5.reuse, R2.reuse ;  /* 0x0000000500007224 */ /* 0x180fe200078e0202 */
[----:B------:R-:W-:Y:S01]  /*01f0*/  ULEA UR5, UR6, UR5, 0x18 ;  /* 0x0000000506057291 */ /* 0x000fe2000f8ec0ff */
[-CC-:B------:R-:W-:Y:S01]  /*0200*/  IMAD R8, R8, R5.reuse, R2.reuse ;  /* 0x0000000508087224 */ /* 0x180fe200078e0202 */
[----:B------:R-:W-:Y:S01]  /*0210*/  LEA R24, R11, R24, 0x4 ;  /* 0x000000180b187211 */ /* 0x000fe200078e20ff */
[----:B------:R-:W-:Y:S01]  /*0220*/  IMAD R9, R9, R5, R2 ;  /* 0x0000000509097224 */ /* 0x000fe200078e0202 */
[----:B------:R-:W-:-:S02]  /*0230*/  LEA R30, R11, R0, 0x4 ;  /* 0x000000000b1e7211 */ /* 0x000fc400078e20ff */
[----:B------:R-:W-:Y:S02]  /*0240*/  LOP3.LUT R0, R29, 0x7fffffc, RZ, 0xc0, !PT ;  /* 0x07fffffc1d007812 */ /* 0x000fe400078ec0ff */
[----:B------:R-:W-:Y:S02]  /*0250*/  LEA R22, R2, UR5, 0x2 ;  /* 0x0000000502167c11 */ /* 0x000fe4000f8e10ff */
[C---:B------:R-:W-:Y:S02]  /*0260*/  LEA R28, R11.reuse, R8, 0x4 ;  /* 0x000000080b1c7211 */ /* 0x040fe400078e20ff */
[----:B------:R-:W-:Y:S02]  /*0270*/  LEA R26, R11, R9, 0x4 ;  /* 0x000000090b1a7211 */ /* 0x000fe400078e20ff */
[----:B------:R-:W-:Y:S02]  /*0280*/  IADD3 R25, PT, PT, R21, 0x20, RZ ;  /* 0x0000002015197810 */ /* 0x000fe40007ffe0ff */
[----:B------:R-:W-:-:S02]  /*0290*/  MOV R31, RZ ;  /* 0x000000ff001f7202 */ /* 0x000fc40000000f00 */
[----:B------:R-:W-:Y:S02]  /*02a0*/  LEA R23, R2, R7, 0x2 ;  /* 0x0000000702177211 */ /* 0x000fe400078e10ff */
[----:B------:R-:W-:Y:S02]  /*02b0*/  IADD3 R27, PT, PT, -R0, RZ, RZ ;  /* 0x000000ff001b7210 */ /* 0x000fe40007ffe1ff */
[----:B------:R-:W-:-:S07]  /*02c0*/  LEA R20, R3, R22, 0x6 ;  /* 0x0000001603147211 */ /* 0x000fce00078e30ff */
.L_x_2:
[----:B------:R-:W0:Y:S01]  /*02d0*/  LDC.64 R18, c[0x0][0x380] ;  /* 0x0000e000ff127b82 */ /* 0x000e220000000a00 */
[----:B------:R-:W-:-:S07]  /*02e0*/  IADD3 R11, PT, PT, R25, -0x20, RZ ;  /* 0xffffffe0190b7810 */ /* 0x000fce0007ffe0ff */
[----:B------:R-:W1:Y:S01]  /*02f0*/  LDC.64 R16, c[0x0][0x388] ;  /* 0x0000e200ff107b82 */ /* 0x000e620000000a00 */
[----:B0-----:R-:W-:-:S06]  /*0300*/  IMAD.WIDE.U32 R10, R11, 0x4, R18 ;  /* 0x000000040b0a7825 */ /* 0x001fcc00078e0012 */
[----:B------:R-:W2:Y:S01]  /*0310*/  LDG.E R10, desc[UR8][R10.64] ;  /* 0x000000080a0a7981 */ /* 0x000ea2000c1e1900 */
[----:B-1----:R-:W-:-:S05]  /*0320*/  IMAD.WIDE.U32 R8, R24, 0x4, R16 ;  /* 0x0000000418087825 */ /* 0x002fca00078e0010 */
[----:B------:R-:W3:Y:S04]  /*0330*/  LDG.E R35, desc[UR8][R8.64] ;  /* 0x0000000808237981 */ /* 0x000ee8000c1e1900 */
[----:B--2---:R-:W-:Y:S04]  /*0340*/  STS [R23], R10 ;  /* 0x0000000a17007388 */ /* 0x004fe80000000800 */
[----:B---3--:R-:W-:Y:S01]  /*0350*/  STS [R20], R35 ;  /* 0x0000002314007388 */ /* 0x008fe20000000800 */
[----:B------:R-:W-:Y:S06]  /*0360*/  BAR.SYNC.DEFER_BLOCKING 0x0 ;  /* 0x0000000000007b1d */ /* 0x000fec0000010000 */
[----:B------:R-:W-:Y:S04]  /*0370*/  LDS R32, [R22] ;  /* 0x0000000016207984 */ /* 0x000fe80000000800 */
[----:B------:R-:W0:Y:S04]  /*0380*/  LDS.128 R12, [R7] ;  /* 0x00000000070c7984 */ /* 0x000e280000000c00 */
[----:B------:R-:W1:Y:S04]  /*0390*/  LDS R37, [R22+0x40] ;  /* 0x0000400016257984 */ /* 0x000e680000000800 */
[----:B------:R-:W2:Y:S04]  /*03a0*/  LDS R33, [R22+0x80] ;  /* 0x0000800016217984 */ /* 0x000ea80000000800 */
[----:B------:R-:W-:Y:S04]  /*03b0*/  LDS.128 R8, [R7+0x10] ;  /* 0x0000100007087984 */ /* 0x000fe80000000c00 */
[----:B------:R-:W-:Y:S01]  /*03c0*/  LDS R36, [R22+0x3c0] ;  /* 0x0003c00016247984 */ /* 0x000fe20000000800 */
[----:B0-----:R-:W-:-:S03]  /*03d0*/  FFMA R32, R12, R32, R31 ;  /* 0x000000200c207223 */ /* 0x001fc6000000001f */
[----:B------:R-:W0:Y:S01]  /*03e0*/  LDS R12, [R22+0xc0] ;  /* 0x0000c000160c7984 */ /* 0x000e220000000800 */
[----:B-1----:R-:W-:-:S03]  /*03f0*/  FFMA R34, R37, R13, R32 ;  /* 0x0000000d25227223 */ /* 0x002fc60000000020 */
[----:B------:R-:W1:Y:S04]  /*0400*/  LDS R13, [R22+0x100] ;  /* 0x00010000160d7984 */ /* 0x000e680000000800 */
[----:B------:R-:W3:Y:S04]  /*0410*/  LDS R32, [R22+0x140] ;  /* 0x0001400016207984 */ /* 0x000ee80000000800 */
[----:B------:R-:W4:Y:S01]  /*0420*/  LDS R31, [R22+0x180] ;  /* 0x00018000161f7984 */ /* 0x000f220000000800 */
[----:B--2---:R-:W-:-:S04]  /*0430*/  FFMA R33, R33, R14, R34 ;  /* 0x0000000e21217223 */ /* 0x004fc80000000022 */
[----:B0-----:R-:W-:Y:S02]  /*0440*/  FFMA R15, R12, R15, R33 ;  /* 0x0000000f0c0f7223 */ /* 0x001fe40000000021 */
[----:B------:R-:W-:Y:S02]  /*0450*/  LDS R33, [R22+0x240] ;  /* 0x0002400016217984 */ /* 0x000fe40000000800 */
[----:B-1----:R-:W-:Y:S02]  /*0460*/  FFMA R13, R8, R13, R15 ;  /* 0x0000000d080d7223 */ /* 0x002fe4000000000f */
[----:B------:R-:W0:Y:S02]  /*0470*/  LDS R8, [R22+0x1c0] ;  /* 0x0001c00016087984 */ /* 0x000e240000000800 */
[----:B---3--:R-:W-:Y:S02]  /*0480*/  FFMA R32, R32, R9, R13 ;  /* 0x0000000920207223 */ /* 0x008fe4000000000d */
[----:B------:R-:W-:Y:S04]  /*0490*/  LDS R9, [R22+0x200] ;  /* 0x0002000016097984 */ /* 0x000fe80000000800 */
[----:B------:R-:W1:Y:S01]  /*04a0*/  LDS.128 R12, [R7+0x20] ;  /* 0x00002000070c7984 */ /* 0x000e620000000c00 */
[----:B----4-:R-:W-:-:S03]  /*04b0*/  FFMA R31, R31, R10, R32 ;  /* 0x0000000a1f1f7223 */ /* 0x010fc60000000020 */
[----:B------:R-:W2:Y:S04]  /*04c0*/  LDS R32, [R22+0x280] ;  /* 0x0002800016207984 */ /* 0x000ea80000000800 */
[----:B------:R-:W3:Y:S01]  /*04d0*/  LDS R10, [R22+0x2c0] ;  /* 0x0002c000160a7984 */ /* 0x000ee20000000800 */
[----:B0-----:R-:W-:-:S03]  /*04e0*/  FFMA R11, R8, R11, R31 ;  /* 0x0000000b080b7223 */ /* 0x001fc6000000001f */
[----:B------:R-:W-:Y:S04]  /*04f0*/  LDS R8, [R22+0x340] ;  /* 0x0003400016087984 */ /* 0x000fe80000000800 */
[----:B------:R-:W-:Y:S01]  /*0500*/  LDS R31, [R22+0x380] ;  /* 0x00038000161f7984 */ /* 0x000fe20000000800 */
[----:B-1----:R-:W-:-:S03]  /*0510*/  FFMA R12, R12, R9, R11 ;  /* 0x000000090c0c7223 */ /* 0x002fc6000000000b */
[----:B------:R-:W-:Y:S01]  /*0520*/  LDS R9, [R22+0x300] ;  /* 0x0003000016097984 */ /* 0x000fe20000000800 */
[----:B------:R-:W-:-:S04]  /*0530*/  FFMA R13, R33, R13, R12 ;  /* 0x0000000d210d7223 */ /* 0x000fc8000000000c */
[----:B--2---:R-:W-:-:S04]  /*0540*/  FFMA R13, R32, R14, R13 ;  /* 0x0000000e200d7223 */ /* 0x004fc8000000000d */
[----:B---3--:R-:W-:Y:S02]  /*0550*/  FFMA R11, R10, R15, R13 ;  /* 0x0000000f0a0b7223 */ /* 0x008fe4000000000d */
[----:B------:R-:W0:Y:S01]  /*0560*/  LDS.128 R12, [R7+0x30] ;  /* 0x00003000070c7984 */ /* 0x000e220000000c00 */
[----:B------:R-:W-:Y:S01]  /*0570*/  IADD3 R33, PT, PT, R25, -0x10, RZ ;  /* 0xfffffff019217810 */ /* 0x000fe20007ffe0ff */
[----:B------:R-:W-:Y:S01]  /*0580*/  IMAD.WIDE.U32 R34, R26, 0x4, R16 ;  /* 0x000000041a227825 */ /* 0x000fe200078e0010 */
[----:B------:R-:W-:Y:S03]  /*0590*/  BAR.SYNC.DEFER_BLOCKING 0x0 ;  /* 0x0000000000007b1d */ /* 0x000fe60000010000 */
[----:B------:R-:W-:-:S06]  /*05a0*/  IMAD.WIDE.U32 R32, R33, 0x4, R18 ;  /* 0x0000000421207825 */ /* 0x000fcc00078e0012 */
[----:B------:R-:W2:Y:S04]  /*05b0*/  LDG.E R32, desc[UR8][R32.64] ;  /* 0x0000000820207981 */ /* 0x000ea8000c1e1900 */
[----:B------:R-:W3:Y:S01]  /*05c0*/  LDG.E R35, desc[UR8][R34.64] ;  /* 0x0000000822237981 */ /* 0x000ee2000c1e1900 */
[----:B0-----:R-:W-:-:S04]  /*05d0*/  FFMA R9, R12, R9, R11 ;  /* 0x000000090c097223 */ /* 0x001fc8000000000b */
[----:B------:R-:W-:-:S04]  /*05e0*/  FFMA R13, R8, R13, R9 ;  /* 0x0000000d080d7223 */ /* 0x000fc80000000009 */
[----:B------:R-:W-:-:S04]  /*05f0*/  FFMA R13, R31, R14, R13 ;  /* 0x0000000e1f0d7223 */ /* 0x000fc8000000000d */
[----:B------:R-:W-:Y:S01]  /*0600*/  FFMA R13, R36, R15, R13 ;  /* 0x0000000f240d7223 */ /* 0x000fe2000000000d */
[----:B--2---:R-:W-:Y:S04]  /*0610*/  STS [R23], R32 ;  /* 0x0000002017007388 */ /* 0x004fe80000000800 */
[----:B---3--:R-:W-:Y:S01]  /*0620*/  STS [R20], R35 ;  /* 0x0000002314007388 */ /* 0x008fe20000000800 */
[----:B------:R-:W-:Y:S06]  /*0630*/  BAR.SYNC.DEFER_BLOCKING 0x0 ;  /* 0x0000000000007b1d */ /* 0x000fec0000010000 */
[----:B------:R-:W-:Y:S04]  /*0640*/  LDS R37, [R22] ;  /* 0x0000000016257984 */ /* 0x000fe80000000800 */
[----:B------:R-:W0:Y:S04]  /*0650*/  LDS.128 R8, [R7] ;  /* 0x0000000007087984 */ /* 0x000e280000000c00 */
[----:B------:R-:W1:Y:S04]  /*0660*/  LDS R12, [R22+0x40] ;  /* 0x00004000160c7984 */ /* 0x000e680000000800 */
[----:B------:R-:W2:Y:S04]  /*0670*/  LDS R31, [R22+0x80] ;  /* 0x00008000161f7984 */ /* 0x000ea80000000800 */
[----:B------:R-:W-:Y:S04]  /*0680*/  LDS R32, [R22+0x140] ;  /* 0x0001400016207984 */ /* 0x000fe80000000800 */
[----:B------:R-:W-:Y:S04]  /*0690*/  LDS R33, [R22+0x180] ;  /* 0x0001800016217984 */ /* 0x000fe80000000800 */
[----:B------:R-:W-:Y:S01]  /*06a0*/  LDS R36, [R22+0x3c0] ;  /* 0x0003c00016247984 */ /* 0x000fe20000000800 */
[----:B0-----:R-:W-:-:S03]  /*06b0*/  FFMA R13, R8, R37, R13 ;  /* 0x00000025080d7223 */ /* 0x001fc6000000000d */
[----:B------:R-:W0:Y:S01]  /*06c0*/  LDS R8, [R22+0xc0] ;  /* 0x0000c00016087984 */ /* 0x000e220000000800 */
[----:B-1----:R-:W-:-:S03]  /*06d0*/  FFMA R34, R12, R9, R13 ;  /* 0x000000090c227223 */ /* 0x002fc6000000000d */
[----:B------:R-:W-:Y:S04]  /*06e0*/  LDS R9, [R22+0x100] ;  /* 0x0001000016097984 */ /* 0x000fe80000000800 */
[----:B------:R-:W1:Y:S01]  /*06f0*/  LDS.128 R12, [R7+0x10] ;  /* 0x00001000070c7984 */ /* 0x000e620000000c00 */
[----:B--2---:R-:W-:-:S04]  /*0700*/  FFMA R31, R31, R10, R34 ;  /* 0x0000000a1f1f7223 */ /* 0x004fc80000000022 */
[----:B0-----:R-:W-:Y:S02]  /*0710*/  FFMA R11, R8, R11, R31 ;  /* 0x0000000b080b7223 */ /* 0x001fe4000000001f */
[----:B------:R-:W-:Y:S02]  /*0720*/  LDS R31, [R22+0x240] ;  /* 0x00024000161f7984 */ /* 0x000fe40000000800 */
[----:B-1----:R-:W-:Y:S02]  /*0730*/  FFMA R9, R12, R9, R11 ;  /* 0x000000090c097223 */ /* 0x002fe4000000000b */
[----:B------:R-:W0:Y:S02]  /*0740*/  LDS R12, [R22+0x1c0] ;  /* 0x0001c000160c7984 */ /* 0x000e240000000800 */
[----:B------:R-:W-:Y:S02]  /*0750*/  FFMA R32, R32, R13, R9 ;  /* 0x0000000d20207223 */ /* 0x000fe40000000009 */
[----:B------:R-:W-:Y:S04]  /*0760*/  LDS R13, [R22+0x200] ;  /* 0x00020000160d7984 */ /* 0x000fe80000000800 */
[----:B------:R-:W1:Y:S01]  /*0770*/  LDS.128 R8, [R7+0x20] ;  /* 0x0000200007087984 */ /* 0x000e620000000c00 */
[----:B------:R-:W-:-:S03]  /*0780*/  FFMA R33, R33, R14, R32 ;  /* 0x0000000e21217223 */ /* 0x000fc60000000020 */
[----:B------:R-:W2:Y:S04]  /*0790*/  LDS R32, [R22+0x280] ;  /* 0x0002800016207984 */ /* 0x000ea80000000800 */
[----:B------:R-:W3:Y:S01]  /*07a0*/  LDS R14, [R22+0x2c0] ;  /* 0x0002c000160e7984 */ /* 0x000ee20000000800 */
[----:B0-----:R-:W-:-:S04]  /*07b0*/  FFMA R15, R12, R15, R33 ;  /* 0x0000000f0c0f7223 */ /* 0x001fc80000000021 */
[----:B-1----:R-:W-:-:S04]  /*07c0*/  FFMA R8, R8, R13, R15 ;  /* 0x0000000d08087223 */ /* 0x002fc8000000000f */
[----:B------:R-:W-:Y:S02]  /*07d0*/  FFMA R9, R31, R9, R8 ;  /* 0x000000091f097223 */ /* 0x000fe40000000008 */
[----:B------:R-:W-:Y:S02]  /*07e0*/  LDS R8, [R22+0x340] ;  /* 0x0003400016087984 */ /* 0x000fe40000000800 */
[----:B--2---:R-:W-:Y:S02]  /*07f0*/  FFMA R13, R32, R10, R9 ;  /* 0x0000000a200d7223 */ /* 0x004fe40000000009 */
[----:B------:R-:W-:Y:S02]  /*0800*/  LDS R9, [R22+0x300] ;  /* 0x0003000016097984 */ /* 0x000fe40000000800 */
[----:B---3--:R-:W-:Y:S02]  /*0810*/  FFMA R11, R14, R11, R13 ;  /* 0x0000000b0e0b7223 */ /* 0x008fe4000000000d */
[----:B------:R-:W-:Y:S04]  /*0820*/  LDS R31, [R22+0x380] ;  /* 0x00038000161f7984 */ /* 0x000fe80000000800 */
[----:B------:R-:W0:Y:S01]  /*0830*/  LDS.128 R12, [R7+0x30] ;  /* 0x00003000070c7984 */ /* 0x000e220000000c00 */
[----:B------:R-:W-:Y:S01]  /*0840*/  IMAD.WIDE.U32 R32, R25, 0x4, R18 ;  /* 0x0000000419207825 */ /* 0x000fe200078e0012 */
[----:B------:R-:W-:Y:S03]  /*0850*/  BAR.SYNC.DEFER_BLOCKING 0x0 ;  /* 0x0000000000007b1d */ /* 0x000fe60000010000 */
[----:B------:R-:W-:-:S03]  /*0860*/  IMAD.WIDE.U32 R34, R28, 0x4, R16 ;  /* 0x000000041c227825 */ /* 0x000fc600078e0010 */
[----:B------:R-:W2:Y:S04]  /*0870*/  LDG.E R32, desc[UR8][R32.64] ;  /* 0x0000000820207981 */ /* 0x000ea8000c1e1900 */
[----:B------:R-:W3:Y:S01]  /*0880*/  LDG.E R35, desc[UR8][R34.64] ;  /* 0x0000000822237981 */ /* 0x000ee2000c1e1900 */
[----:B0-----:R-:W-:-:S04]  /*0890*/  FFMA R9, R12, R9, R11 ;  /* 0x000000090c097223 */ /* 0x001fc8000000000b */
[----:B------:R-:W-:-:S04]  /*08a0*/  FFMA R13, R8, R13, R9 ;  /* 0x0000000d080d7223 */ /* 0x000fc80000000009 */
[----:B------:R-:W-:-:S04]  /*08b0*/  FFMA R13, R31, R14, R13 ;  /* 0x0000000e1f0d7223 */ /* 0x000fc8000000000d */
[----:B------:R-:W-:Y:S01]  /*08c0*/  FFMA R13, R36, R15, R13 ;  /* 0x0000000f240d7223 */ /* 0x000fe2000000000d */
[----:B------:R-:W-:Y:S01]  /*08d0*/  IMAD.WIDE.U32 R16, R30, 0x4, R16 ;  /* 0x000000041e107825 */ /* 0x000fe200078e0010 */
[----:B--2---:R-:W-:Y:S04]  /*08e0*/  STS [R23], R32 ;  /* 0x0000002017007388 */ /* 0x004fe80000000800 */
[----:B---3--:R-:W-:Y:S01]  /*08f0*/  STS [R20], R35 ;  /* 0x0000002314007388 */ /* 0x008fe20000000800 */
[----:B------:R-:W-:Y:S06]  /*0900*/  BAR.SYNC.DEFER_BLOCKING 0x0 ;  /* 0x0000000000007b1d */ /* 0x000fec0000010000 */
[----:B------:R-:W-:Y:S04]  /*0910*/  LDS R37, [R22] ;  /* 0x0000000016257984 */ /* 0x000fe80000000800 */
[----:B------:R-:W0:Y:S04]  /*0920*/  LDS.128 R8, [R7] ;  /* 0x0000000007087984 */ /* 0x000e280000000c00 */
[----:B------:R-:W1:Y:S04]  /*0930*/  LDS R12, [R22+0x40] ;  /* 0x00004000160c7984 */ /* 0x000e680000000800 */
[----:B------:R-:W2:Y:S04]  /*0940*/  LDS R31, [R22+0x80] ;  /* 0x00008000161f7984 */ /* 0x000ea80000000800 */
[----:B------:R-:W3:Y:S04]  /*0950*/  LDS R33, [R22+0xc0] ;  /* 0x0000c00016217984 */ /* 0x000ee80000000800 */
[----:B------:R-:W-:Y:S01]  /*0960*/  LDS R35, [R22+0x300] ;  /* 0x0003000016237984 */ /* 0x000fe20000000800 */
[----:B0-----:R-:W-:-:S03]  /*0970*/  FFMA R13, R8, R37, R13 ;  /* 0x00000025080d7223 */ /* 0x001fc6000000000d */
[----:B------:R-:W-:Y:S01]  /*0980*/  LDS R8, [R22+0x140] ;  /* 0x0001400016087984 */ /* 0x000fe20000000800 */
[----:B-1----:R-:W-:-:S03]  /*0990*/  FFMA R32, R12, R9, R13 ;  /* 0x000000090c207223 */ /* 0x002fc6000000000d */
[----:B------:R-:W-:Y:S04]  /*09a0*/  LDS R9, [R22+0x100] ;  /* 0x0001000016097984 */ /* 0x000fe80000000800 */
[----:B------:R-:W0:Y:S01]  /*09b0*/  LDS.128 R12, [R7+0x10] ;  /* 0x00001000070c7984 */ /* 0x000e220000000c00 */
[----:B--2---:R-:W-:-:S03]  /*09c0*/  FFMA R10, R31, R10, R32 ;  /* 0x0000000a1f0a7223 */ /* 0x004fc60000000020 */
[----:B------:R-:W1:Y:S01]  /*09d0*/  LDS R31, [R22+0x180] ;  /* 0x00018000161f7984 */ /* 0x000e620000000800 */
[----:B---3--:R-:W-:-:S03]  /*09e0*/  FFMA R11, R33, R11, R10 ;  /* 0x0000000b210b7223 */ /* 0x008fc6000000000a */
[----:B------:R-:W-:Y:S04]  /*09f0*/  LDS R33, [R22+0x200] ;  /* 0x0002000016217984 */ /* 0x000fe80000000800 */
[----:B------:R-:W-:Y:S01]  /*0a00*/  LDS R32, [R22+0x240] ;  /* 0x0002400016207984 */ /* 0x000fe20000000800 */
[----:B0-----:R-:W-:-:S03]  /*0a10*/  FFMA R9, R12, R9, R11 ;  /* 0x000000090c097223 */ /* 0x001fc6000000000b */
[----:B------:R-:W0:Y:S01]  /*0a20*/  LDS R12, [R22+0x1c0] ;  /* 0x0001c000160c7984 */ /* 0x000e220000000800 */
[----:B------:R-:W-:-:S03]  /*0a30*/  FFMA R34, R8, R13, R9 ;  /* 0x0000000d08227223 */ /* 0x000fc60000000009 */
[----:B------:R-:W2:Y:S04]  /*0a40*/  LDS.128 R8, [R7+0x20] ;  /* 0x0000200007087984 */ /* 0x000ea80000000c00 */
[----:B------:R-:W3:Y:S01]  /*0a50*/  LDS R13, [R22+0x280] ;  /* 0x00028000160d7984 */ /* 0x000ee20000000800 */
[----:B-1----:R-:W-:-:S03]  /*0a60*/  FFMA R31, R31, R14, R34 ;  /* 0x0000000e1f1f7223 */ /* 0x002fc60000000022 */
[----:B------:R-:W-:Y:S01]  /*0a70*/  LDS R34, [R22+0x340] ;  /* 0x0003400016227984 */ /* 0x000fe20000000800 */
[----:B0-----:R-:W-:-:S04]  /*0a80*/  FFMA R15, R12, R15, R31 ;  /* 0x0000000f0c0f7223 */ /* 0x001fc8000000001f */
[----:B--2---:R-:W-:Y:S01]  /*0a90*/  FFMA R33, R8, R33, R15 ;  /* 0x0000002108217223 */ /* 0x004fe2000000000f */
[----:B------:R-:W-:-:S03]  /*0aa0*/  IADD3 R15, PT, PT, R25, 0x10, RZ ;  /* 0x00000010190f7810 */ /* 0x000fc60007ffe0ff */
[----:B------:R-:W-:Y:S02]  /*0ab0*/  FFMA R32, R32, R9, R33 ;  /* 0x0000000920207223 */ /* 0x000fe40000000021 */
[----:B------:R-:W-:Y:S01]  /*0ac0*/  IMAD.WIDE.U32 R18, R15, 0x4, R18 ;  /* 0x000000040f127825 */ /* 0x000fe200078e0012 */
[----:B------:R-:W0:Y:S03]  /*0ad0*/  LDS R9, [R22+0x2c0] ;  /* 0x0002c00016097984 */ /* 0x000e260000000800 */
[----:B---3--:R-:W-:Y:S01]  /*0ae0*/  FFMA R10, R13, R10, R32 ;  /* 0x0000000a0d0a7223 */ /* 0x008fe20000000020 */
[----:B------:R-:W-:Y:S04]  /*0af0*/  LDS R33, [R22+0x380] ;  /* 0x0003800016217984 */ /* 0x000fe80000000800 */
[----:B------:R-:W-:Y:S04]  /*0b00*/  LDS R32, [R22+0x3c0] ;  /* 0x0003c00016207984 */ /* 0x000fe80000000800 */
[----:B------:R-:W1:Y:S01]  /*0b10*/  LDS.128 R12, [R7+0x30] ;  /* 0x00003000070c7984 */ /* 0x000e620000000c00 */
[----:B------:R-:W-:Y:S06]  /*0b20*/  BAR.SYNC.DEFER_BLOCKING 0x0 ;  /* 0x0000000000007b1d */ /* 0x000fec0000010000 */
[----:B------:R-:W2:Y:S04]  /*0b30*/  LDG.E R18, desc[UR8][R18.64] ;  /* 0x0000000812127981 */ /* 0x000ea8000c1e1900 */
[----:B------:R0:W3:Y:S02]  /*0b40*/  LDG.E R16, desc[UR8][R16.64] ;  /* 0x0000000810107981 */ /* 0x0000e4000c1e1900 */
[----:B0-----:R-:W-:-:S04]  /*0b50*/  FFMA R17, R9, R11, R10 ;  /* 0x0000000b09117223 */ /* 0x001fc8000000000a */
[----:B-1----:R-:W-:-:S04]  /*0b60*/  FFMA R35, R12, R35, R17 ;  /* 0x000000230c237223 */ /* 0x002fc80000000011 */
[----:B------:R-:W-:-:S04]  /*0b70*/  FFMA R34, R34, R13, R35 ;  /* 0x0000000d22227223 */ /* 0x000fc80000000023 */
[----:B------:R-:W-:-:S04]  /*0b80*/  FFMA R33, R33, R14, R34 ;  /* 0x0000000e21217223 */ /* 0x000fc80000000022 */
[----:B------:R-:W-:Y:S01]  /*0b90*/  FFMA R17, R32, R15, R33 ;  /* 0x0000000f20117223 */ /* 0x000fe20000000021 */
[----:B------:R-:W-:-:S04]  /*0ba0*/  IADD3 R27, PT, PT, R27, 0x4, RZ ;  /* 0x000000041b1b7810 */ /* 0x000fc80007ffe0ff */
[----:B------:R-:W-:Y:S02]  /*0bb0*/  ISETP.NE.AND P0, PT, R27, RZ, PT ;  /* 0x000000ff1b00720c */ /* 0x000fe40003f05270 */
[----:B------:R-:W-:Y:S02]  /*0bc0*/  IADD3 R25, PT, PT, R25, 0x40, RZ ;  /* 0x0000004019197810 */ /* 0x000fe40007ffe0ff */
[C---:B------:R-:W-:Y:S02]  /*0bd0*/  LEA R30, R5.reuse, R30, 0x6 ;  /* 0x0000001e051e7211 */ /* 0x040fe400078e30ff */
[C---:B------:R-:W-:Y:S02]  /*0be0*/  LEA R28, R5.reuse, R28, 0x6 ;  /* 0x0000001c051c7211 */ /* 0x040fe400078e30ff */
[C---:B------:R-:W-:Y:S02]  /*0bf0*/  LEA R26, R5.reuse, R26, 0x6 ;  /* 0x0000001a051a7211 */ /* 0x040fe400078e30ff */
[----:B------:R-:W-:Y:S01]  /*0c00*/  LEA R24, R5, R24, 0x6 ;  /* 0x0000001805187211 */ /* 0x000fe200078e30ff */
        /* <DEDUP_REMOVED lines=8> */
[----:B------:R-:W-:Y:S04]  /*0c90*/  LDS R33, [R22+0x100] ;  /* 0x0001000016217984 */ /* 0x000fe80000000800 */
[----:B------:R-:W4:Y:S04]  /*0ca0*/  LDS.128 R12, [R7+0x10] ;  /* 0x00001000070c7984 */ /* 0x000f280000000c00 */
[----:B------:R-:W5:Y:S04]  /*0cb0*/  LDS R32, [R22+0x140] ;  /* 0x0001400016207984 */ /* 0x000f680000000800 */
[----:B------:R-:W5:Y:S01]  /*0cc0*/  LDS R35, [R22+0x180] ;  /* 0x0001800016237984 */ /* 0x000f620000000800 */
[----:B0-----:R-:W-:-:S03]  /*0cd0*/  FFMA R17, R8, R31, R17 ;  /* 0x0000001f08117223 */ /* 0x001fc60000000011 */
[----:B------:R-:W0:Y:S01]  /*0ce0*/  LDS R8, [R22+0x1c0] ;  /* 0x0001c00016087984 */ /* 0x000e220000000800 */
[----:B-1----:R-:W-:-:S03]  /*0cf0*/  FFMA R36, R36, R9, R17 ;  /* 0x0000000924247223 */ /* 0x002fc60000000011 */
[----:B------:R-:W-:Y:S04]  /*0d00*/  LDS R31, [R22+0x200] ;  /* 0x00020000161f7984 */ /* 0x000fe80000000800 */
[----:B------:R-:W1:Y:S01]  /*0d10*/  LDS.128 R16, [R7+0x20] ;  /* 0x0000200007107984 */ /* 0x000e620000000c00 */
[----:B--2---:R-:W-:-:S04]  /*0d20*/  FFMA R37, R37, R10, R36 ;  /* 0x0000000a25257223 */ /* 0x004fc80000000024 */
[----:B---3--:R-:W-:-:S04]  /*0d30*/  FFMA R11, R34, R11, R37 ;  /* 0x0000000b220b7223 */ /* 0x008fc80000000025 */
[----:B----4-:R-:W-:Y:S02]  /*0d40*/  FFMA R11, R12, R33, R11 ;  /* 0x000000210c0b7223 */ /* 0x010fe4000000000b */
[----:B------:R-:W2:Y:S02]  /*0d50*/  LDS R12, [R22+0x240] ;  /* 0x00024000160c7984 */ /* 0x000ea40000000800 */
[----:B-----5:R-:W-:Y:S02]  /*0d60*/  FFMA R32, R32, R13, R11 ;  /* 0x0000000d20207223 */ /* 0x020fe4000000000b */
[----:B------:R-:W3:Y:S02]  /*0d70*/  LDS R13, [R22+0x280] ;  /* 0x00028000160d7984 */ /* 0x000ee40000000800 */
[----:B------:R-:W-:Y:S02]  /*0d80*/  FFMA R35, R35, R14, R32 ;  /* 0x0000000e23237223 */ /* 0x000fe40000000020 */
[----:B------:R-:W4:Y:S04]  /*0d90*/  LDS R14, [R22+0x2c0] ;  /* 0x0002c000160e7984 */ /* 0x000f280000000800 */
[----:B------:R-:W-:Y:S01]  /*0da0*/  LDS R32, [R22+0x340] ;  /* 0x0003400016207984 */ /* 0x000fe20000000800 */
[----:B0-----:R-:W-:-:S03]  /*0db0*/  FFMA R35, R8, R15, R35 ;  /* 0x0000000f08237223 */ /* 0x001fc60000000023 */
[----:B------:R-:W-:Y:S04]  /*0dc0*/  LDS R15, [R22+0x300] ;  /* 0x00030000160f7984 */ /* 0x000fe80000000800 */
[----:B------:R-:W0:Y:S01]  /*0dd0*/  LDS.128 R8, [R7+0x30] ;  /* 0x0000300007087984 */ /* 0x000e220000000c00 */
[----:B-1----:R-:W-:-:S03]  /*0de0*/  FFMA R35, R16, R31, R35 ;  /* 0x0000001f10237223 */ /* 0x002fc60000000023 */
[----:B------:R-:W1:Y:S04]  /*0df0*/  LDS R31, [R22+0x380] ;  /* 0x00038000161f7984 */ /* 0x000e680000000800 */
[----:B------:R-:W5:Y:S01]  /*0e00*/  LDS R16, [R22+0x3c0] ;  /* 0x0003c00016107984 */ /* 0x000f620000000800 */
[----:B--2---:R-:W-:-:S04]  /*0e10*/  FFMA R12, R12, R17, R35 ;  /* 0x000000110c0c7223 */ /* 0x004fc80000000023 */
[----:B---3--:R-:W-:-:S04]  /*0e20*/  FFMA R13, R13, R18, R12 ;  /* 0x000000120d0d7223 */ /* 0x008fc8000000000c */
[----:B----4-:R-:W-:-:S04]  /*0e30*/  FFMA R13, R14, R19, R13 ;  /* 0x000000130e0d7223 */ /* 0x010fc8000000000d */
[----:B0-----:R-:W-:-:S04]  /*0e40*/  FFMA R13, R8, R15, R13 ;  /* 0x0000000f080d7223 */ /* 0x001fc8000000000d */
[----:B------:R-:W-:-:S04]  /*0e50*/  FFMA R32, R32, R9, R13 ;  /* 0x0000000920207223 */ /* 0x000fc8000000000d */
[----:B-1----:R-:W-:-:S04]  /*0e60*/  FFMA R31, R31, R10, R32 ;  /* 0x0000000a1f1f7223 */ /* 0x002fc80000000020 */
[----:B-----5:R-:W-:Y:S01]  /*0e70*/  FFMA R31, R16, R11, R31 ;  /* 0x0000000b101f7223 */ /* 0x020fe2000000001f */
[----:B------:R-:W-:Y:S06]  /*0e80*/  BAR.SYNC.DEFER_BLOCKING 0x0 ;  /* 0x0000000000007b1d */ /* 0x000fec0000010000 */
[----:B------:R-:W-:Y:S05]  /*0e90*/  @P0 BRA `(.L_x_2) ;  /* 0xfffffff4000c0947 */ /* 0x000fea000383ffff */
.L_x_1:
[----:B------:R-:W-:-:S13]  /*0ea0*/  LOP3.LUT P0, R8, R29, 0x3, RZ, 0xc0, !PT ;  /* 0x000000031d087812 */ /* 0x000fda000780c0ff */
[----:B------:R-:W-:Y:S05]  /*0eb0*/  @!P0 BRA `(.L_x_0) ;  /* 0x0000000800848947 */ /* 0x000fea0003800000 */
[----:B------:R-:W-:Y:S02]  /*0ec0*/  ISETP.NE.AND P0, PT, R8, 0x1, PT ;  /* 0x000000010800780c */ /* 0x000fe40003f05270 */
[----:B------:R-:W-:-:S04]  /*0ed0*/  LOP3.LUT R29, R29, 0x1, RZ, 0xc0, !PT ;  /* 0x000000011d1d7812 */ /* 0x000fc800078ec0ff */
[----:B------:R-:W-:-:S07]  /*0ee0*/  ISETP.NE.U32.AND P1, PT, R29, 0x1, PT ;  /* 0x000000011d00780c */ /* 0x000fce0003f25070 */
[----:B------:R-:W-:Y:S06]  /*0ef0*/  @!P0 BRA `(.L_x_3) ;  /* 0x0000000400988947 */ /* 0x000fec0003800000 */
[----:B------:R-:W0:Y:S01]  /*0f00*/  LDC.64 R16, c[0x0][0x380] ;  /* 0x0000e000ff107b82 */ /* 0x000e220000000a00 */
[C---:B------:R-:W-:Y:S02]  /*0f10*/  LEA R18, R0.reuse, R3, 0x4 ;  /* 0x0000000300127211 */ /* 0x040fe400078e20ff */
[----:B------:R-:W-:-:S03]  /*0f20*/  LEA R19, R0, R21, 0x4 ;  /* 0x0000001500137211 */ /* 0x000fc600078e20ff */
[----:B------:R-:W-:Y:S02]  /*0f30*/  IMAD R13, R18, R5, R4 ;  /* 0x00000005120d7224 */ /* 0x000fe400078e0204 */
[----:B------:R-:W1:Y:S01]  /*0f40*/  LDC.64 R32, c[0x0][0x388] ;  /* 0x0000e200ff207b82 */ /* 0x000e620000000a00 */
[----:B0-----:R-:W-:-:S05]  /*0f50*/  IMAD.WIDE.U32 R8, R19, 0x4, R16 ;  /* 0x0000000413087825 */ /* 0x001fca00078e0010 */
[----:B------:R-:W2:Y:S01]  /*0f60*/  LDG.E R23, desc[UR8][R8.64] ;  /* 0x0000000808177981 */ /* 0x000ea2000c1e1900 */
[----:B-1----:R-:W-:-:S05]  /*0f70*/  IMAD.WIDE.U32 R12, R13, 0x4, R32 ;  /* 0x000000040d0c7825 */ /* 0x002fca00078e0020 */
[----:B------:R-:W3:Y:S01]  /*0f80*/  LDG.E R22, desc[UR8][R12.64] ;  /* 0x000000080c167981 */ /* 0x000ee2000c1e1900 */
[----:B------:R-:W-:-:S04]  /*0f90*/  UIADD3 UR5, UPT, UPT, UR4, 0x400, URZ ;  /* 0x0000040004057890 */ /* 0x000fc8000fffe0ff */
[----:B------:R-:W-:Y:S01]  /*0fa0*/  ULEA UR5, UR6, UR5, 0x18 ;  /* 0x0000000506057291 */ /* 0x000fe2000f8ec0ff */
[----:B------:R-:W-:-:S05]  /*0fb0*/  LEA R30, R2, R7, 0x2 ;  /* 0x00000007021e7211 */ /* 0x000fca00078e10ff */
[----:B------:R-:W-:-:S04]  /*0fc0*/  LEA R20, R2, UR5, 0x2 ;  /* 0x0000000502147c11 */ /* 0x000fc8000f8e10ff */
[----:B------:R-:W-:Y:S02]  /*0fd0*/  LEA R25, R3, R20, 0x6 ;  /* 0x0000001403197211 */ /* 0x000fe400078e30ff */
[----:B------:R-:W-:Y:S01]  /*0fe0*/  IADD3 R18, PT, PT, R18, 0x10, RZ ;  /* 0x0000001012127810 */ /* 0x000fe20007ffe0ff */
        /* <DEDUP_REMOVED lines=11> */
[----:B------:R-:W5:Y:S04]  /*10a0*/  LDS R23, [R20+0x180] ;  /* 0x0001800014177984 */ /* 0x000f680000000800 */
[----:B------:R-:W5:Y:S04]  /*10b0*/  LDS R22, [R20+0x1c0] ;  /* 0x0001c00014167984 */ /* 0x000f680000000800 */
[----:B------:R-:W-:Y:S01]  /*10c0*/  LDS R36, [R20+0x200] ;  /* 0x0002000014247984 */ /* 0x000fe20000000800 */
[----:B0-----:R-:W-:-:S03]  /*10d0*/  FFMA R8, R8, R26, R31 ;  /* 0x0000001a08087223 */ /* 0x001fc6000000001f */
[----:B------:R-:W-:Y:S01]  /*10e0*/  LDS R34, [R20+0x2c0] ;  /* 0x0002c00014227984 */ /* 0x000fe20000000800 */
[----:B-1----:R-:W-:-:S03]  /*10f0*/  FFMA R9, R29, R9, R8 ;  /* 0x000000091d097223 */ /* 0x002fc60000000008 */
[----:B------:R-:W-:Y:S01]  /*1100*/  LDS R31, [R20+0x380] ;  /* 0x00038000141f7984 */ /* 0x000fe20000000800 */
[----:B--2---:R-:W-:-:S03]  /*1110*/  FFMA R10, R28, R10, R9 ;  /* 0x0000000a1c0a7223 */ /* 0x004fc60000000009 */
[----:B------:R-:W-:Y:S01]  /*1120*/  LDS R29, [R20+0x300] ;  /* 0x00030000141d7984 */ /* 0x000fe20000000800 */
[----:B---3--:R-:W-:Y:S01]  /*1130*/  FFMA R11, R35, R11, R10 ;  /* 0x0000000b230b7223 */ /* 0x008fe2000000000a */
[----:B------:R-:W-:Y:S02]  /*1140*/  IMAD R9, R18, R5, R4 ;  /* 0x0000000512097224 */ /* 0x000fe400078e0204 */
[----:B------:R-:W-:Y:S04]  /*1150*/  LDS R28, [R20+0x240] ;  /* 0x00024000141c7984 */ /* 0x000fe80000000800 */
[----:B------:R-:W-:Y:S01]  /*1160*/  LDS R35, [R20+0x280] ;  /* 0x0002800014237984 */ /* 0x000fe20000000800 */
[----:B----4-:R-:W-:-:S03]  /*1170*/  FFMA R11, R12, R27, R11 ;  /* 0x0000001b0c0b7223 */ /* 0x010fc6000000000b */
[----:B------:R-:W-:Y:S01]  /*1180*/  LDS R26, [R20+0x3c0] ;  /* 0x0003c000141a7984 */ /* 0x000fe20000000800 */
[----:B-----5:R-:W-:Y:S01]  /*1190*/  FFMA R24, R24, R13, R11 ;  /* 0x0000000d18187223 */ /* 0x020fe2000000000b */
[----:B------:R-:W-:Y:S01]  /*11a0*/  IADD3 R13, PT, PT, R19, 0x10, RZ ;  /* 0x00000010130d7810 */ /* 0x000fe20007ffe0ff */
[----:B------:R-:W-:-:S04]  /*11b0*/  IMAD.WIDE.U32 R32, R9, 0x4, R32 ;  /* 0x0000000409207825 */ /* 0x000fc800078e0020 */
[----:B------:R-:W-:Y:S01]  /*11c0*/  FFMA R23, R23, R14, R24 ;  /* 0x0000000e17177223 */ /* 0x000fe20000000018 */
[----:B------:R-:W0:Y:S01]  /*11d0*/  LDS.128 R8, [R7+0x20] ;  /* 0x0000200007087984 */ /* 0x000e220000000c00 */
[----:B------:R-:W-:-:S03]  /*11e0*/  IMAD.WIDE.U32 R12, R13, 0x4, R16 ;  /* 0x000000040d0c7825 */ /* 0x000fc600078e0010 */
[----:B------:R-:W-:Y:S04]  /*11f0*/  LDS R24, [R20+0x340] ;  /* 0x0003400014187984 */ /* 0x000fe80000000800 */
[----:B------:R-:W1:Y:S01]  /*1200*/  LDS.128 R16, [R7+0x30] ;  /* 0x0000300007107984 */ /* 0x000e620000000c00 */
[----:B------:R-:W-:Y:S06]  /*1210*/  BAR.SYNC.DEFER_BLOCKING 0x0 ;  /* 0x0000000000007b1d */ /* 0x000fec0000010000 */
[----:B------:R-:W2:Y:S04]  /*1220*/  LDG.E R13, desc[UR8][R12.64] ;  /* 0x000000080c0d7981 */ /* 0x000ea8000c1e1900 */
[----:B------:R3:W4:Y:S01]  /*1230*/  LDG.E R32, desc[UR8][R32.64] ;  /* 0x0000000820207981 */ /* 0x000722000c1e1900 */
[----:B------:R-:W-:-:S04]  /*1240*/  FFMA R27, R22, R15, R23 ;  /* 0x0000000f161b7223 */ /* 0x000fc80000000017 */
[----:B0-----:R-:W-:-:S04]  /*1250*/  FFMA R37, R8, R36, R27 ;  /* 0x0000002408257223 */ /* 0x001fc8000000001b */
[----:B------:R-:W-:-:S04]  /*1260*/  FFMA R8, R28, R9, R37 ;  /* 0x000000091c087223 */ /* 0x000fc80000000025 */
[----:B------:R-:W-:-:S04]  /*1270*/  FFMA R35, R35, R10, R8 ;  /* 0x0000000a23237223 */ /* 0x000fc80000000008 */
[----:B------:R-:W-:-:S04]  /*1280*/  FFMA R35, R34, R11, R35 ;  /* 0x0000000b22237223 */ /* 0x000fc80000000023 */
[----:B-1----:R-:W-:-:S04]  /*1290*/  FFMA R29, R16, R29, R35 ;  /* 0x0000001d101d7223 */ /* 0x002fc80000000023 */
[----:B------:R-:W-:-:S04]  /*12a0*/  FFMA R24, R24, R17, R29 ;  /* 0x0000001118187223 */ /* 0x000fc8000000001d */
[----:B------:R-:W-:-:S04]  /*12b0*/  FFMA R31, R31, R18, R24 ;  /* 0x000000121f1f7223 */ /* 0x000fc80000000018 */
[----:B---3--:R-:W-:Y:S01]  /*12c0*/  FFMA R33, R26, R19, R31 ;  /* 0x000000131a217223 */ /* 0x008fe2000000001f */
[----:B------:R-:W-:Y:S01]  /*12d0*/  IADD3 R0, PT, PT, R0, 0x2, RZ ;  /* 0x0000000200007810 */ /* 0x000fe20007ffe0ff */
[----:B--2---:R-:W-:Y:S04]  /*12e0*/  STS [R30], R13 ;  /* 0x0000000d1e007388 */ /* 0x004fe80000000800 */
[----:B----4-:R-:W-:Y:S01]  /*12f0*/  STS [R25], R32 ;  /* 0x0000002019007388 */ /* 0x010fe20000000800 */
        /* <DEDUP_REMOVED lines=11> */
[----:B------:R-:W-:Y:S04]  /*13b0*/  LDS R31, [R20+0x200] ;  /* 0x00020000141f7984 */ /* 0x000fe80000000800 */
[----:B------:R-:W5:Y:S01]  /*13c0*/  LDS.128 R16, [R7+0x20] ;  /* 0x0000200007107984 */ /* 0x000f620000000c00 */
[----:B0-----:R-:W-:-:S03]  /*13d0*/  FFMA R23, R12, R23, R33 ;  /* 0x000000170c177223 */ /* 0x001fc60000000021 */
[----:B------:R-:W0:Y:S01]  /*13e0*/  LDS R26, [R20+0x240] ;  /* 0x00024000141a7984 */ /* 0x000e220000000800 */
[----:B-1----:R-:W-:-:S03]  /*13f0*/  FFMA R22, R22, R13, R23 ;  /* 0x0000000d16167223 */ /* 0x002fc60000000017 */
[----:B------:R-:W1:Y:S01]  /*1400*/  LDS R23, [R20+0x280] ;  /* 0x0002800014177984 */ /* 0x000e620000000800 */
[----:B--2---:R-:W-:-:S03]  /*1410*/  FFMA R27, R27, R14, R22 ;  /* 0x0000000e1b1b7223 */ /* 0x004fc60000000016 */
[----:B------:R-:W2:Y:S01]  /*1420*/  LDS R22, [R20+0x2c0] ;  /* 0x0002c00014167984 */ /* 0x000ea20000000800 */
[----:B---3--:R-:W-:-:S03]  /*1430*/  FFMA R33, R28, R15, R27 ;  /* 0x0000000f1c217223 */ /* 0x008fc6000000001b */
[----:B------:R-:W-:Y:S04]  /*1440*/  LDS R27, [R20+0x300] ;  /* 0x00030000141b7984 */ /* 0x000fe80000000800 */
[----:B------:R-:W3:Y:S01]  /*1450*/  LDS.128 R12, [R7+0x30] ;  /* 0x00003000070c7984 */ /* 0x000ee20000000c00 */
[----:B----4-:R-:W-:-:S03]  /*1460*/  FFMA R33, R8, R25, R33 ;  /* 0x0000001908217223 */ /* 0x010fc60000000021 */
[----:B------:R-:W4:Y:S04]  /*1470*/  LDS R28, [R20+0x340] ;  /* 0x00034000141c7984 */ /* 0x000f280000000800 */
[----:B------:R-:W4:Y:S01]  /*1480*/  LDS R25, [R20+0x380] ;  /* 0x0003800014197984 */ /* 0x000f220000000800 */
[----:B-----5:R-:W-:-:S03]  /*1490*/  FFMA R30, R30, R9, R33 ;  /* 0x000000091e1e7223 */ /* 0x020fc60000000021 */
[----:B------:R-:W5:Y:S01]  /*14a0*/  LDS R8, [R20+0x3c0] ;  /* 0x0003c00014087984 */ /* 0x000f620000000800 */
[----:B------:R-:W-:-:S04]  /*14b0*/  FFMA R29, R29, R10, R30 ;  /* 0x0000000a1d1d7223 */ /* 0x000fc8000000001e */
[----:B------:R-:W-:-:S04]  /*14c0*/  FFMA R11, R24, R11, R29 ;  /* 0x0000000b180b7223 */ /* 0x000fc8000000001d */
[----:B------:R-:W-:-:S04]  /*14d0*/  FFMA R11, R16, R31, R11 ;  /* 0x0000001f100b7223 */ /* 0x000fc8000000000b */
[----:B0-----:R-:W-:-:S04]  /*14e0*/  FFMA R26, R26, R17, R11 ;  /* 0x000000111a1a7223 */ /* 0x001fc8000000000b */
[----:B-1----:R-:W-:-:S04]  /*14f0*/  FFMA R23, R23, R18, R26 ;  /* 0x0000001217177223 */ /* 0x002fc8000000001a */
[----:B--2---:R-:W-:-:S04]  /*1500*/  FFMA R19, R22, R19, R23 ;  /* 0x0000001316137223 */ /* 0x004fc80000000017 */
[----:B---3--:R-:W-:-:S04]  /*1510*/  FFMA R19, R12, R27, R19 ;  /* 0x0000001b0c137223 */ /* 0x008fc80000000013 */
[----:B----4-:R-:W-:-:S04]  /*1520*/  FFMA R28, R28, R13, R19 ;  /* 0x0000000d1c1c7223 */ /* 0x010fc80000000013 */
[----:B------:R-:W-:-:S04]  /*1530*/  FFMA R25, R25, R14, R28 ;  /* 0x0000000e19197223 */ /* 0x000fc8000000001c */
[----:B-----5:R-:W-:Y:S01]  /*1540*/  FFMA R31, R8, R15, R25 ;  /* 0x0000000f081f7223 */ /* 0x020fe20000000019 */
[----:B------:R-:W-:Y:S06]  /*1550*/  BAR.SYNC.DEFER_BLOCKING 0x0 ;  /* 0x0000000000007b1d */ /* 0x000fec0000010000 */
.L_x_3:
[----:B------:R-:W-:Y:S05]  /*1560*/  @P1 BRA `(.L_x_0) ;  /* 0x0000000000d81947 */ /* 0x000fea0003800000 */
[----:B------:R-:W0:Y:S01]  /*1570*/  LDC.64 R8, c[0x0][0x380] ;  /* 0x0000e000ff087b82 */ /* 0x000e220000000a00 */
[C---:B------:R-:W-:Y:S02]  /*1580*/  LEA R10, R0.reuse, R3, 0x4 ;  /* 0x00000003000a7211 */ /* 0x040fe400078e20ff */
[----:B------:R-:W-:-:S03]  /*1590*/  LEA R21, R0, R21, 0x4 ;  /* 0x0000001500157211 */ /* 0x000fc600078e20ff */
[----:B------:R-:W-:Y:S02]  /*15a0*/  IMAD R11, R10, R5, R4 ;  /* 0x000000050a0b7224 */ /* 0x000fe400078e0204 */
[----:B------:R-:W1:Y:S01]  /*15b0*/  LDC.64 R12, c[0x0][0x388] ;  /* 0x0000e200ff0c7b82 */ /* 0x000e620000000a00 */
[----:B0-----:R-:W-:-:S05]  /*15c0*/  IMAD.WIDE.U32 R8, R21, 0x4, R8 ;  /* 0x0000000415087825 */ /* 0x001fca00078e0008 */
[----:B------:R-:W2:Y:S01]  /*15d0*/  LDG.E R14, desc[UR8][R8.64] ;  /* 0x00000008080e7981 */ /* 0x000ea2000c1e1900 */
[----:B-1----:R-:W-:-:S06]  /*15e0*/  IMAD.WIDE.U32 R12, R11, 0x4, R12 ;  /* 0x000000040b0c7825 */ /* 0x002fcc00078e000c */
[----:B------:R-:W3:Y:S01]  /*15f0*/  LDG.E R12, desc[UR8][R12.64] ;  /* 0x000000080c0c7981 */ /* 0x000ee2000c1e1900 */
[----:B------:R-:W-:-:S04]  /*1600*/  UIADD3 UR4, UPT, UPT, UR4, 0x400, URZ ;  /* 0x0000040004047890 */ /* 0x000fc8000fffe0ff */
[----:B------:R-:W-:Y:S01]  /*1610*/  ULEA UR4, UR6, UR4, 0x18 ;  /* 0x0000000406047291 */ /* 0x000fe2000f8ec0ff */
[----:B------:R-:W-:-:S05]  /*1620*/  LEA R15, R2, R7, 0x2 ;  /* 0x00000007020f7211 */ /* 0x000fca00078e10ff */
[----:B------:R-:W-:-:S04]  /*1630*/  LEA R0, R2, UR4, 0x2 ;  /* 0x0000000402007c11 */ /* 0x000fc8000f8e10ff */
        /* <DEDUP_REMOVED lines=26> */
[----:B------:R-:W4:Y:S01]  /*17e0*/  LDS R10, [R0+0x340] ;  /* 0x00034000000a7984 */ /* 0x000f220000000800 */
[----:B-----5:R-:W-:-:S03]  /*17f0*/  FFMA R2, R2, R17, R3 ;  /* 0x0000001102027223 */ /* 0x020fc60000000003 */
[----:B------:R-:W5:Y:S04]  /*1800*/  LDS R16, [R0+0x380] ;  /* 0x0003800000107984 */ /* 0x000f680000000800 */
        /* <DEDUP_REMOVED lines=9> */
[----:B-----5:R-:W-:-:S04]  /*18a0*/  FFMA R16, R16, R30, R9 ;  /* 0x0000001e10107223 */ /* 0x020fc80000000009 */
[----:B------:R-:W-:Y:S01]  /*18b0*/  FFMA R31, R3, R31, R16 ;  /* 0x0000001f031f7223 */ /* 0x000fe20000000010 */
[----:B------:R-:W-:Y:S06]  /*18c0*/  BAR.SYNC.DEFER_BLOCKING 0x0 ;  /* 0x0000000000007b1d */ /* 0x000fec0000010000 */
.L_x_0:
[----:B------:R-:W0:Y:S01]  /*18d0*/  LDC.64 R2, c[0x0][0x390] ;  /* 0x0000e400ff027b82 */ /* 0x000e220000000a00 */
[----:B------:R-:W-:-:S04]  /*18e0*/  IMAD R5, R6, R5, R4 ;  /* 0x0000000506057224 */ /* 0x000fc800078e0204 */
[----:B0-----:R-:W-:-:S05]  /*18f0*/  IMAD.WIDE R2, R5, 0x4, R2 ;  /* 0x0000000405027825 */ /* 0x001fca00078e0202 */
[----:B------:R-:W-:Y:S01]  /*1900*/  STG.E desc[UR8][R2.64], R31 ;  /* 0x0000001f02007986 */ /* 0x000fe2000c101908 */
[----:B------:R-:W-:Y:S05]  /*1910*/  EXIT ;  /* 0x000000000000794d */ /* 0x000fea0003800000 */
.L_x_4:
[----:B------:R-:W-:-:S00]  /*1920*/  BRA `(.L_x_4) ;  /* 0xfffffffc00fc7947 */ /* 0x000fc0000383ffff */
[----:B------:R-:W-:-:S00]  /*1930*/  NOP ;  /* 0x0000000000007918 */ /* 0x000fc00000000000 */
        /* <DEDUP_REMOVED lines=12> */
.L_x_10:


//--------------------- .text._Z15MatrixMulKernelPfS_S_i --------------------------
	.section	.text._Z15MatrixMulKernelPfS_S_i,"ax",@progbits
	.align	128
        .global         _Z15MatrixMulKernelPfS_S_i
        .type           _Z15MatrixMulKernelPfS_S_i,@function
        .size           _Z15MatrixMulKernelPfS_S_i,(.L_x_11 - _Z15MatrixMulKernelPfS_S_i)
        .other          _Z15MatrixMulKernelPfS_S_i,@"STO_CUDA_ENTRY STV_DEFAULT"
_Z15MatrixMulKernelPfS_S_i:
.text._Z15MatrixMulKernelPfS_S_i:
[----:B------:R-:W-:Y:S01]  /*0000*/  LDC R1, c[0x0][0x37c] ;  /* 0x0000df00ff017b82 */ /* 0x000fe20000000800 */
[----:B------:R-:W0:Y:S07]  /*0010*/  S2R R0, SR_TID.Y ;  /* 0x0000000000007919 */ /* 0x000e2e0000002200 */
[----:B------:R-:W0:Y:S01]  /*0020*/  S2UR UR4, SR_CTAID.Y ;  /* 0x00000000000479c3 */ /* 0x000e220000002600 */
[----:B------:R-:W1:Y:S01]  /*0030*/  LDCU UR20, c[0x0][0x398] ;  /* 0x00007300ff1477ac */ /* 0x000e620008000800 */
[----:B------:R-:W2:Y:S06]  /*0040*/  S2R R3, SR_TID.X ;  /* 0x0000000000037919 */ /* 0x000eac0000002100 */
[----:B------:R-:W0:Y:S08]  /*0050*/  LDC R13, c[0x0][0x364] ;  /* 0x0000d900ff0d7b82 */ /* 0x000e300000000800 */
[----:B------:R-:W2:Y:S08]  /*0060*/  S2UR UR5, SR_CTAID.X ;  /* 0x00000000000579c3 */ /* 0x000eb00000002500 */
[----:B------:R-:W2:Y:S01]  /*0070*/  LDC R2, c[0x0][0x360] ;  /* 0x0000d800ff027b82 */ /* 0x000ea20000000800 */
[----:B0-----:R-:W-:-:S02]  /*0080*/  IMAD R13, R13, UR4, R0 ;  /* 0x000000040d0d7c24 */ /* 0x001fc4000f8e0200 */
[----:B--2---:R-:W-:-:S05]  /*0090*/  IMAD R0, R2, UR5, R3 ;  /* 0x0000000502007c24 */ /* 0x004fca000f8e0203 */
[----:B------:R-:W-:-:S04]  /*00a0*/  VIMNMX R2, PT, PT, R13, R0, !PT ;  /* 0x000000000d027248 */ /* 0x000fc80007fe0100 */
[----:B-1----:R-:W-:-:S13]  /*00b0*/  ISETP.GE.AND P0, PT, R2, UR20, PT ;  /* 0x0000001402007c0c */ /* 0x002fda000bf06270 */
[----:B------:R-:W-:Y:S05]  /*00c0*/  @P0 EXIT ;  /* 0x000000000000094d */ /* 0x000fea0003800000 */
[----:B------:R-:W-:Y:S01]  /*00d0*/  UISETP.GE.U32.AND UP0, UPT, UR20, 0x8, UPT ;  /* 0x000000081400788c */ /* 0x000fe2000bf06070 */
[----:B------:R-:W-:Y:S02]  /*00e0*/  HFMA2 R12, -RZ, RZ, 0, 0 ;  /* 0x00000000ff0c7431 */ /* 0x000fe400000001ff */
[----:B------:R-:W-:Y:S01]  /*00f0*/  IMAD R13, R13, UR20, RZ ;  /* 0x000000140d0d7c24 */ /* 0x000fe2000f8e02ff */
[----:B------:R-:W-:Y:S01]  /*0100*/  UMOV UR4, URZ ;  /* 0x000000ff00047c82 */ /* 0x000fe20008000000 */
[----:B------:R-:W0:Y:S04]  /*0110*/  LDCU.64 UR18, c[0x0][0x358] ;  /* 0x00006b00ff1277ac */ /* 0x000e280008000a00 */
[----:B------:R-:W-:Y:S05]  /*0120*/  BRA.U !UP0, `(.L_x_5) ;  /* 0x0000000508047547 */ /* 0x000fea000b800000 */
[----:B------:R-:W1:Y:S01]  /*0130*/  LDCU.128 UR24, c[0x0][0x380] ;  /* 0x00007000ff1877ac */ /* 0x000e620008000c00 */
[----:B------:R-:W-:Y:S02]  /*0140*/  MOV R12, RZ ;  /* 0x000000ff000c7202 */ /* 0x000fe40000000f00 */
[----:B------:R-:W-:Y:S01]  /*0150*/  MOV R14, R0 ;  /* 0x00000000000e7202 */ /* 0x000fe20000000f00 */
[----:B------:R-:W-:-:S04]  /*0160*/  ULOP3.LUT UR4, UR20, 0x7ffffff8, URZ, 0xc0, !UPT ;  /* 0x7ffffff814047892 */ /* 0x000fc8000f8ec0ff */
[----:B------:R-:W-:Y:S01]  /*0170*/  UIADD3 UR5, UPT, UPT, -UR4, URZ, URZ ;  /* 0x000000ff04057290 */ /* 0x000fe2000fffe1ff */
[----:B-1----:R-:W-:Y:S01]  /*0180*/  MOV R2, UR24 ;  /* 0x0000001800027c02 */ /* 0x002fe20008000f00 */
[----:B------:R-:W-:Y:S01]  /*0190*/  UIMAD.WIDE UR6, UR20, 0x8, UR26 ;  /* 0x00000008140678a5 */ /* 0x000fe2000f8e021a */
[----:B------:R-:W-:Y:S01]  /*01a0*/  MOV R3, UR25 ;  /* 0x0000001900037c02 */ /* 0x000fe20008000f00 */
[----:B------:R-:W-:Y:S02]  /*01b0*/  UIMAD.WIDE UR8, UR20, 0xc, UR26 ;  /* 0x0000000c140878a5 */ /* 0x000fe4000f8e021a */
[----:B------:R-:W-:Y:S01]  /*01c0*/  UIMAD.WIDE UR10, UR20, 0x10, UR26 ;  /* 0x00000010140a78a5 */ /* 0x000fe2000f8e021a */
[----:B------:R-:W-:Y:S01]  /*01d0*/  IMAD.WIDE.U32 R2, R13, 0x4, R2 ;  /* 0x000000040d027825 */ /* 0x000fe200078e0002 */
[----:B------:R-:W-:Y:S02]  /*01e0*/  UIMAD.WIDE UR12, UR20, 0x14, UR26 ;  /* 0x00000014140c78a5 */ /* 0x000fe4000f8e021a */
[----:B------:R-:W-:Y:S01]  /*01f0*/  UIMAD.WIDE UR14, UR20, 0x18, UR26 ;  /* 0x00000018140e78a5 */ /* 0x000fe2000f8e021a */
[----:B------:R-:W-:Y:S01]  /*0200*/  IADD3 R2, P0, PT, R2, 0x10, RZ ;  /* 0x0000001002027810 */ /* 0x000fe20007f1e0ff */
[----:B------:R-:W-:-:S03]  /*0210*/  UIMAD.WIDE UR16, UR20, 0x1c, UR26 ;  /* 0x0000001c141078a5 */ /* 0x000fc6000f8e021a */
[----:B------:R-:W-:-:S09]  /*0220*/  IADD3.X R3, PT, PT, RZ, R3, RZ, P0, !PT ;  /* 0x00000003ff037210 */ /* 0x000fd200007fe4ff */
.L_x_6:
[----:B------:R-:W-:Y:S01]  /*0230*/  UIMAD.WIDE UR22, UR20, 0x4, UR26 ;  /* 0x00000004141678a5 */ /* 0x000fe2000f8e021a */
[----:B------:R-:W-:Y:S02]  /*0240*/  IMAD.MOV.U32 R23, RZ, RZ, 0x4 ;  /* 0x00000004ff177424 */ /* 0x000fe400078e00ff */
[----:B------:R-:W-:Y:S01]  /*0250*/  HFMA2 R11, -RZ, RZ, 0, 2.384185791015625e-07 ;  /* 0x00000004ff0b7431 */ /* 0x000fe200000001ff */
[----:B------:R-:W-:Y:S01]  /*0260*/  MOV R25, 0x4 ;  /* 0x0000000400197802 */ /* 0x000fe20000000f00 */
[----:B0-----:R-:W2:Y:S01]  /*0270*/  LDG.E R21, desc[UR18][R2.64+-0x10] ;  /* 0xfffff01202157981 */ /* 0x001ea2000c1e1900 */
[C---:B------:R-:W-:Y:S01]  /*0280*/  IMAD.WIDE R22, R14.reuse, R23, UR26 ;  /* 0x0000001a0e167e25 */ /* 0x040fe2000f8e0217 */
[----:B------:R-:W-:Y:S02]  /*0290*/  MOV R8, UR22 ;  /* 0x0000001600087c02 */ /* 0x000fe40008000f00 */
[----:B------:R-:W-:Y:S01]  /*02a0*/  MOV R9, UR23 ;  /* 0x0000001700097c02 */ /* 0x000fe20008000f00 */
[----:B------:R-:W3:Y:S02]  /*02b0*/  LDG.E R19, desc[UR18][R2.64+-0xc] ;  /* 0xfffff41202137981 */ /* 0x000ee4000c1e1900 */
[----:B------:R-:W-:-:S02]  /*02c0*/  IMAD.WIDE R8, R14, 0x4, R8 ;  /* 0x000000040e087825 */ /* 0x000fc400078e0208 */
[----:B------:R-:W2:Y:S01]  /*02d0*/  LDG.E R22, desc[UR18][R22.64] ;  /* 0x0000001216167981 */ /* 0x000ea2000c1e1900 */
[----:B------:R-:W-:Y:S01]  /*02e0*/  MOV R5, 0x4 ;  /* 0x0000000400057802 */ /* 0x000fe20000000f00 */
[C---:B------:R-:W-:Y:S02]  /*02f0*/  IMAD.WIDE R24, R14.reuse, R25, UR6 ;  /* 0x000000060e187e25 */ /* 0x040fe4000f8e0219 */
[----:B------:R0:W3:Y:S02]  /*0300*/  LDG.E R20, desc[UR18][R8.64] ;  /* 0x0000001208147981 */ /* 0x0000e4000c1e1900 */
[----:B------:R-:W-:Y:S02]  /*0310*/  IMAD.WIDE R10, R14, R11, UR8 ;  /* 0x000000080e0a7e25 */ /* 0x000fe4000f8e020b */
[----:B------:R-:W4:Y:S04]  /*0320*/  LDG.E R18, desc[UR18][R24.64] ;  /* 0x0000001218127981 */ /* 0x000f28000c1e1900 */
[----:B------:R-:W4:Y:S01]  /*0330*/  LDG.E R17, desc[UR18][R2.64+-0x8] ;  /* 0xfffff81202117981 */ /* 0x000f22000c1e1900 */
[----:B0-----:R-:W-:-:S02]  /*0340*/  HFMA2 R9, -RZ, RZ, 0, 2.384185791015625e-07 ;  /* 0x00000004ff097431 */ /* 0x001fc400000001ff */
[----:B------:R-:W-:Y:S01]  /*0350*/  IMAD.MOV.U32 R7, RZ, RZ, 0x4 ;  /* 0x00000004ff077424 */ /* 0x000fe200078e00ff */
[----:B------:R0:W5:Y:S01]  /*0360*/  LDG.E R16, desc[UR18][R10.64] ;  /* 0x000000120a107981 */ /* 0x000162000c1e1900 */
[----:B------:R-:W-:-:S03]  /*0370*/  IMAD.WIDE R4, R14, R5, UR10 ;  /* 0x0000000a0e047e25 */ /* 0x000fc6000f8e0205 */
[----:B------:R-:W5:Y:S01]  /*0380*/  LDG.E R15, desc[UR18][R2.64+-0x4] ;  /* 0xfffffc12020f7981 */ /* 0x000f62000c1e1900 */
[C---:B------:R-:W-:Y:S01]  /*0390*/  IMAD.WIDE R6, R14.reuse, R7, UR12 ;  /* 0x0000000c0e067e25 */ /* 0x040fe2000f8e0207 */
[----:B------:R-:W-:Y:S02]  /*03a0*/  MOV R27, 0x4 ;  /* 0x00000004001b7802 */ /* 0x000fe40000000f00 */
[----:B------:R1:W5:Y:S01]  /*03b0*/  LDG.E R4, desc[UR18][R4.64] ;  /* 0x0000001204047981 */ /* 0x000362000c1e1900 */
[----:B------:R-:W-:-:S03]  /*03c0*/  IMAD.WIDE R8, R14, R9, UR14 ;  /* 0x0000000e0e087e25 */ /* 0x000fc6000f8e0209 */
[----:B------:R-:W5:Y:S01]  /*03d0*/  LDG.E R23, desc[UR18][R2.64] ;  /* 0x0000001202177981 */ /* 0x000f62000c1e1900 */
[----:B0-----:R-:W-:-:S03]  /*03e0*/  IMAD.WIDE R10, R14, R27, UR16 ;  /* 0x000000100e0a7e25 */ /* 0x001fc6000f8e021b */
[----:B------:R-:W5:Y:S04]  /*03f0*/  LDG.E R7, desc[UR18][R6.64] ;  /* 0x0000001206077981 */ /* 0x000f68000c1e1900 */
[----:B------:R-:W5:Y:S04]  /*0400*/  LDG.E R24, desc[UR18][R2.64+0x4] ;  /* 0x0000041202187981 */ /* 0x000f68000c1e1900 */
[----:B------:R-:W5:Y:S04]  /*0410*/  LDG.E R8, desc[UR18][R8.64] ;  /* 0x0000001208087981 */ /* 0x000f68000c1e1900 */
[----:B------:R-:W5:Y:S04]  /*0420*/  LDG.E R25, desc[UR18][R2.64+0x8] ;  /* 0x0000081202197981 */ /* 0x000f68000c1e1900 */
[----:B------:R-:W5:Y:S04]  /*0430*/  LDG.E R10, desc[UR18][R10.64] ;  /* 0x000000120a0a7981 */ /* 0x000f68000c1e1900 */
[----:B------:R0:W5:Y:S01]  /*0440*/  LDG.E R27, desc[UR18][R2.64+0xc] ;  /* 0x00000c12021b7981 */ /* 0x000162000c1e1900 */
[----:B------:R-:W-:-:S04]  /*0450*/  UIADD3 UR5, UPT, UPT, UR5, 0x8, URZ ;  /* 0x0000000805057890 */ /* 0x000fc8000fffe0ff */
[----:B------:R-:W-:Y:S01]  /*0460*/  UISETP.NE.AND UP0, UPT, UR5, URZ, UPT ;  /* 0x000000ff0500728c */ /* 0x000fe2000bf05270 */
[----:B-1----:R-:W-:Y:S02]  /*0470*/  MOV R5, UR20 ;  /* 0x0000001400057c02 */ /* 0x002fe40008000f00 */
[----:B0-----:R-:W-:Y:S02]  /*0480*/  IADD3 R2, P0, PT, R2, 0x20, RZ ;  /* 0x0000002002027810 */ /* 0x001fe40007f1e0ff */
[----:B------:R-:W-:Y:S02]  /*0490*/  LEA R14, R5, R14, 0x3 ;  /* 0x0000000e050e7211 */ /* 0x000fe400078e18ff */
[----:B------:R-:W-:Y:S01]  /*04a0*/  IADD3.X R3, PT, PT, RZ, R3, RZ, P0, !PT ;  /* 0x00000003ff037210 */ /* 0x000fe200007fe4ff */
[----:B--2---:R-:W-:-:S04]  /*04b0*/  FFMA R22, R21, R22, R12 ;  /* 0x0000001615167223 */ /* 0x004fc8000000000c */
[----:B---3--:R-:W-:-:S04]  /*04c0*/  FFMA R20, R19, R20, R22 ;  /* 0x0000001413147223 */ /* 0x008fc80000000016 */
[----:B----4-:R-:W-:-:S04]  /*04d0*/  FFMA R18, R17, R18, R20 ;  /* 0x0000001211127223 */ /* 0x010fc80000000014 */
[----:B-----5:R-:W-:-:S04]  /*04e0*/  FFMA R16, R15, R16, R18 ;  /* 0x000000100f107223 */ /* 0x020fc80000000012 */
[----:B------:R-:W-:-:S04]  /*04f0*/  FFMA R23, R23, R4, R16 ;  /* 0x0000000417177223 */ /* 0x000fc80000000010 */
[----:B------:R-:W-:-:S04]  /*0500*/  FFMA R24, R24, R7, R23 ;  /* 0x0000000718187223 */ /* 0x000fc80000000017 */
[----:B------:R-:W-:-:S04]  /*0510*/  FFMA R8, R25, R8, R24 ;  /* 0x0000000819087223 */ /* 0x000fc80000000018 */
[----:B------:R-:W-:Y:S01]  /*0520*/  FFMA R12, R27, R10, R8 ;  /* 0x0000000a1b0c7223 */ /* 0x000fe20000000008 */
[----:B------:R-:W-:Y:S06]  /*0530*/  BRA.U UP0, `(.L_x_6) ;  /* 0xfffffffd003c7547 */ /* 0x000fec000b83ffff */
.L_x_5:
[----:B------:R-:W-:-:S04]  /*0540*/  ULOP3.LUT UR6, UR20, 0x7, URZ, 0xc0, !UPT ;  /* 0x0000000714067892 */ /* 0x000fc8000f8ec0ff */
[----:B------:R-:W-:-:S09]  /*0550*/  UISETP.NE.AND UP0, UPT, UR6, URZ, UPT ;  /* 0x000000ff0600728c */ /* 0x000fd2000bf05270 */
[----:B------:R-:W-:Y:S05]  /*0560*/  BRA.U !UP0, `(.L_x_7) ;  /* 0x0000000508387547 */ /* 0x000fea000b800000 */
[----:B------:R-:W-:Y:S02]  /*0570*/  UISETP.GE.U32.AND UP0, UPT, UR6, 0x4, UPT ;  /* 0x000000040600788c */ /* 0x000fe4000bf06070 */
[----:B------:R-:W-:-:S04]  /*0580*/  ULOP3.LUT UR5, UR20, 0x3, URZ, 0xc0, !UPT ;  /* 0x0000000314057892 */ /* 0x000fc8000f8ec0ff */
[----:B------:R-:W-:-:S03]  /*0590*/  UISETP.NE.AND UP1, UPT, UR5, URZ, UPT ;  /* 0x000000ff0500728c */ /* 0x000fc6000bf25270 */
[----:B------:R-:W-:Y:S08]  /*05a0*/  BRA.U !UP0, `(.L_x_8) ;  /* 0x00000001087c7547 */ /* 0x000ff0000b800000 */
[----:B------:R-:W1:Y:S01]  /*05b0*/  LDC.64 R6, c[0x0][0x388] ;  /* 0x0000e200ff067b82 */ /* 0x000e620000000a00 */
[----:B------:R-:W2:Y:S01]  /*05c0*/  LDCU.64 UR6, c[0x0][0x380] ;  /* 0x00007000ff0677ac */ /* 0x000ea20008000a00 */
[----:B------:R-:W-:Y:S01]  /*05d0*/  IMAD.U32 R9, RZ, RZ, UR4 ;  /* 0x00000004ff097e24 */ /* 0x000fe2000f8e00ff */
[C---:B------:R-:W-:Y:S02]  /*05e0*/  IADD3 R3, PT, PT, R13.reuse, UR4, RZ ;  /* 0x000000040d037c10 */ /* 0x040fe4000fffe0ff */
[----:B------:R-:W-:Y:S01]  /*05f0*/  IADD3 R10, P0, PT, R13, UR4, RZ ;  /* 0x000000040d0a7c10 */ /* 0x000fe2000ff1e0ff */
[----:B------:R-:W-:Y:S01]  /*0600*/  IMAD R9, R9, UR20, R0 ;  /* 0x0000001409097c24 */ /* 0x000fe2000f8e0200 */
[----:B------:R-:W-:Y:S01]  /*0610*/  MOV R11, UR20 ;  /* 0x00000014000b7c02 */ /* 0x000fe20008000f00 */
[----:B------:R-:W3:Y:S01]  /*0620*/  LDC.64 R4, c[0x0][0x380] ;  /* 0x0000e000ff047b82 */ /* 0x000ee20000000a00 */
[----:B------:R-:W-:Y:S01]  /*0630*/  MOV R15, UR20 ;  /* 0x00000014000f7c02 */ /* 0x000fe20008000f00 */
[----:B-1----:R-:W-:Y:S01]  /*0640*/  IMAD.WIDE R6, R9, 0x4, R6 ;  /* 0x0000000409067825 */ /* 0x002fe200078e0206 */
[----:B------:R-:W-:-:S05]  /*0650*/  MOV R9, UR20 ;  /* 0x0000001400097c02 */ /* 0x000fca0008000f00 */
[----:B------:R-:W-:Y:S02]  /*0660*/  IMAD.WIDE R8, R9, 0x4, R6 ;  /* 0x0000000409087825 */ /* 0x000fe400078e0206 */
[----:B0-----:R-:W4:Y:S02]  /*0670*/  LDG.E R6, desc[UR18][R6.64] ;  /* 0x0000001206067981 */ /* 0x001f24000c1e1900 */
[----:B---3--:R-:W-:Y:S01]  /*0680*/  IMAD.WIDE.U32 R4, R3, 0x4, R4 ;  /* 0x0000000403047825 */ /* 0x008fe200078e0004 */
[----:B------:R-:W-:Y:S01]  /*0690*/  IADD3.X R3, PT, PT, RZ, RZ, RZ, P0, !PT ;  /* 0x000000ffff037210 */ /* 0x000fe200007fe4ff */
[----:B------:R-:W3:Y:S01]  /*06a0*/  LDG.E R17, desc[UR18][R8.64] ;  /* 0x0000001208117981 */ /* 0x000ee2000c1e1900 */
[----:B--2---:R-:W-:-:S03]  /*06b0*/  LEA R2, P0, R10, UR6, 0x2 ;  /* 0x000000060a027c11 */ /* 0x004fc6000f8010ff */
[----:B------:R-:W4:Y:S01]  /*06c0*/  LDG.E R5, desc[UR18][R4.64] ;  /* 0x0000001204057981 */ /* 0x000f22000c1e1900 */
[----:B------:R-:W-:Y:S01]  /*06d0*/  LEA.HI.X R3, R10, UR7, R3, 0x2, P0 ;  /* 0x000000070a037c11 */ /* 0x000fe200080f1403 */
[----:B------:R-:W-:-:S04]  /*06e0*/  IMAD.WIDE R10, R11, 0x4, R8 ;  /* 0x000000040b0a7825 */ /* 0x000fc800078e0208 */
[----:B------:R-:W3:Y:S01]  /*06f0*/  LDG.E R16, desc[UR18][R2.64+0x4] ;  /* 0x0000041202107981 */ /* 0x000ee2000c1e1900 */
[----:B------:R-:W-:-:S03]  /*0700*/  IMAD.WIDE R14, R15, 0x4, R10 ;  /* 0x000000040f0e7825 */ /* 0x000fc600078e020a */
[----:B------:R-:W2:Y:S04]  /*0710*/  LDG.E R19, desc[UR18][R10.64] ;  /* 0x000000120a137981 */ /* 0x000ea8000c1e1900 */
[----:B------:R-:W2:Y:S04]  /*0720*/  LDG.E R18, desc[UR18][R2.64+0x8] ;  /* 0x0000081202127981 */ /* 0x000ea8000c1e1900 */
[----:B------:R-:W5:Y:S04]  /*0730*/  LDG.E R20, desc[UR18][R2.64+0xc] ;  /* 0x00000c1202147981 */ /* 0x000f68000c1e1900 */
[----:B------:R-:W5:Y:S01]  /*0740*/  LDG.E R14, desc[UR18][R14.64] ;  /* 0x000000120e0e7981 */ /* 0x000f62000c1e1900 */
[----:B------:R-:W-:Y:S01]  /*0750*/  UIADD3 UR4, UPT, UPT, UR4, 0x4, URZ ;  /* 0x0000000404047890 */ /* 0x000fe2000fffe0ff */
[----:B----4-:R-:W-:-:S04]  /*0760*/  FFMA R5, R5, R6, R12 ;  /* 0x0000000605057223 */ /* 0x010fc8000000000c */
[----:B---3--:R-:W-:-:S04]  /*0770*/  FFMA R5, R16, R17, R5 ;  /* 0x0000001110057223 */ /* 0x008fc80000000005 */
[----:B--2---:R-:W-:-:S04]  /*0780*/  FFMA R5, R18, R19, R5 ;  /* 0x0000001312057223 */ /* 0x004fc80000000005 */
[----:B-----5:R-:W-:-:S07]  /*0790*/  FFMA R12, R20, R14, R5 ;  /* 0x0000000e140c7223 */ /* 0x020fce0000000005 */
.L_x_8:
[----:B------:R-:W-:Y:S05]  /*07a0*/  BRA.U !UP1, `(.L_x_7) ;  /* 0x0000000109a87547 */ /* 0x000fea000b800000 */
[----:B------:R-:W-:Y:S01]  /*07b0*/  UISETP.NE.AND UP0, UPT, UR5, 0x1, UPT ;  /* 0x000000010500788c */ /* 0x000fe2000bf05270 */
[----:B------:R-:W-:Y:S01]  /*07c0*/  MOV R7, UR4 ;  /* 0x0000000400077c02 */ /* 0x000fe20008000f00 */
[----:B------:R-:W-:Y:S02]  /*07d0*/  ULOP3.LUT UR5, UR20, 0x1, URZ, 0xc0, !UPT ;  /* 0x0000000114057892 */ /* 0x000fe4000f8ec0ff */
[----:B------:R-:W-:Y:S02]  /*07e0*/  MOV R15, UR20 ;  /* 0x00000014000f7c02 */ /* 0x000fe40008000f00 */
[----:B------:R-:W-:Y:S01]  /*07f0*/  UISETP.NE.U32.AND UP1, UPT, UR5, 0x1, UPT ;  /* 0x000000010500788c */ /* 0x000fe2000bf25070 */
[----:B------:R-:W-:-:S04]  /*0800*/  PLOP3.LUT P1, PT, PT, PT, UP0, 0x80, 0x8 ;  /* 0x000000000008781c */ /* 0x000fc80003f2f008 */
[----:B------:R-:W1:Y:S01]  /*0810*/  @UP0 LDCU.128 UR8, c[0x0][0x380] ;  /* 0x00007000ff0807ac */ /* 0x000e620008000c00 */
[----:B------:R-:W-:Y:S01]  /*0820*/  PLOP3.LUT P0, PT, PT, PT, UP1, 0x80, 0x8 ;  /* 0x000000000008781c */ /* 0x000fe20003f0f018 */
[----:B------:R-:W2:Y:S04]  /*0830*/  @UP0 LDCU.64 UR6, c[0x0][0x380] ;  /* 0x00007000ff0607ac */ /* 0x000ea80008000a00 */
[----:B------:R-:W3:Y:S03]  /*0840*/  @!UP1 LDCU.128 UR12, c[0x0][0x380] ;  /* 0x00007000ff0c97ac */ /* 0x000ee60008000c00 */
[C---:B------:R-:W-:Y:S02]  /*0850*/  @P1 IADD3 R3, PT, PT, R13.reuse, UR4, RZ ;  /* 0x000000040d031c10 */ /* 0x040fe4000fffe0ff */
[----:B------:R-:W-:Y:S01]  /*0860*/  @P1 IADD3 R6, P2, PT, R13, UR4, RZ ;  /* 0x000000040d061c10 */ /* 0x000fe2000ff5e0ff */
[----:B------:R-:W-:Y:S01]  /*0870*/  @UP0 UIADD3 UR4, UPT, UPT, UR4, 0x2, URZ ;  /* 0x0000000204040890 */ /* 0x000fe2000fffe0ff */
[----:B-1----:R-:W-:Y:S01]  /*0880*/  MOV R11, UR9 ;  /* 0x00000009000b7c02 */ /* 0x002fe20008000f00 */
[----:B------:R-:W-:Y:S01]  /*0890*/  IMAD.U32 R10, RZ, RZ, UR8 ;  /* 0x00000008ff0a7e24 */ /* 0x000fe2000f8e00ff */
[----:B------:R-:W-:-:S02]  /*08a0*/  MOV R4, UR10 ;  /* 0x0000000a00047c02 */ /* 0x000fc40008000f00 */
[----:B------:R-:W-:Y:S01]  /*08b0*/  MOV R5, UR11 ;  /* 0x0000000b00057c02 */ /* 0x000fe20008000f00 */
[----:B------:R-:W-:-:S04]  /*08c0*/  @P1 IMAD.WIDE.U32 R10, R3, 0x4, R10 ;  /* 0x00000004030a1825 */ /* 0x000fc800078e000a */
[----:B------:R-:W-:Y:S01]  /*08d0*/  @P1 IMAD R3, R7, UR20, R0 ;  /* 0x0000001407031c24 */ /* 0x000fe2000f8e0200 */
[----:B------:R-:W-:Y:S01]  /*08e0*/  @P1 IADD3.X R7, PT, PT, RZ, RZ, RZ, P2, !PT ;  /* 0x000000ffff071210 */ /* 0x000fe200017fe4ff */
[----:B------:R-:W-:Y:S01]  /*08f0*/  IMAD.U32 R19, RZ, RZ, UR4 ;  /* 0x00000004ff137e24 */ /* 0x000fe2000f8e00ff */
[C---:B--2---:R-:W-:Y:S01]  /*0900*/  @P1 LEA R2, P2, R6.reuse, UR6, 0x2 ;  /* 0x0000000606021c11 */ /* 0x044fe2000f8410ff */
[----:B------:R-:W-:Y:S01]  /*0910*/  @P1 IMAD.WIDE R4, R3, 0x4, R4 ;  /* 0x0000000403041825 */ /* 0x000fe200078e0204 */
[----:B------:R-:W-:Y:S01]  /*0920*/  @!P0 IADD3 R17, PT, PT, R13, UR4, RZ ;  /* 0x000000040d118c10 */ /* 0x000fe2000fffe0ff */
[----:B0-----:R-:W2:Y:S01]  /*0930*/  @P1 LDG.E R11, desc[UR18][R10.64] ;  /* 0x000000120a0b1981 */ /* 0x001ea2000c1e1900 */
[----:B------:R-:W-:Y:S01]  /*0940*/  @P1 LEA.HI.X R3, R6, UR7, R7, 0x2, P2 ;  /* 0x0000000706031c11 */ /* 0x000fe200090f1407 */
[----:B------:R-:W-:Y:S01]  /*0950*/  @!P0 IMAD R19, R19, UR20, R0 ;  /* 0x0000001413138c24 */ /* 0x000fe2000f8e0200 */
[----:B---3--:R-:W-:Y:S01]  /*0960*/  MOV R6, UR12 ;  /* 0x0000000c00067c02 */ /* 0x008fe20008000f00 */
[----:B------:R-:W-:Y:S01]  /*0970*/  @P1 IMAD.WIDE R14, R15, 0x4, R4 ;  /* 0x000000040f0e1825 */ /* 0x000fe200078e0204 */
[----:B------:R-:W-:Y:S01]  /*0980*/  MOV R7, UR13 ;  /* 0x0000000d00077c02 */ /* 0x000fe20008000f00 */
[----:B------:R-:W2:Y:S01]  /*0990*/  @P1 LDG.E R4, desc[UR18][R4.64] ;  /* 0x0000001204041981 */ /* 0x000ea2000c1e1900 */
[----:B------:R-:W-:-:S02]  /*09a0*/  MOV R8, UR14 ;  /* 0x0000000e00087c02 */ /* 0x000fc40008000f00 */
[----:B------:R-:W-:Y:S01]  /*09b0*/  MOV R9, UR15 ;  /* 0x0000000f00097c02 */ /* 0x000fe20008000f00 */
[----:B------:R-:W-:Y:S01]  /*09c0*/  @!P0 IMAD.WIDE.U32 R6, R17, 0x4, R6 ;  /* 0x0000000411068825 */ /* 0x000fe200078e0006 */
[----:B------:R-:W3:Y:S03]  /*09d0*/  @P1 LDG.E R14, desc[UR18][R14.64] ;  /* 0x000000120e0e1981 */ /* 0x000ee6000c1e1900 */
[----:B------:R-:W-:Y:S01]  /*09e0*/  @!P0 IMAD.WIDE R8, R19, 0x4, R8 ;  /* 0x0000000413088825 */ /* 0x000fe200078e0208 */
[----:B------:R-:W3:Y:S04]  /*09f0*/  @P1 LDG.E R2, desc[UR18][R2.64+0x4] ;  /* 0x0000041202021981 */ /* 0x000ee8000c1e1900 */
[----:B------:R-:W4:Y:S04]  /*0a00*/  @!P0 LDG.E R7, desc[UR18][R6.64] ;  /* 0x0000001206078981 */ /* 0x000f28000c1e1900 */
[----:B------:R-:W4:Y:S01]  /*0a10*/  @!P0 LDG.E R8, desc[UR18][R8.64] ;  /* 0x0000001208088981 */ /* 0x000f22000c1e1900 */
[----:B--2---:R-:W-:-:S04]  /*0a20*/  @P1 FFMA R11, R11, R4, R12 ;  /* 0x000000040b0b1223 */ /* 0x004fc8000000000c */
[----:B---3--:R-:W-:-:S04]  /*0a30*/  @P1 FFMA R12, R2, R14, R11 ;  /* 0x0000000e020c1223 */ /* 0x008fc8000000000b */
[----:B----4-:R-:W-:-:S07]  /*0a40*/  @!P0 FFMA R12, R7, R8, R12 ;  /* 0x00000008070c8223 */ /* 0x010fce000000000c */
.L_x_7:
[----:B------:R-:W1:Y:S01]  /*0a50*/  LDC.64 R2, c[0x0][0x390] ;  /* 0x0000e400ff027b82 */ /* 0x000e620000000a00 */
[----:B------:R-:W-:-:S05]  /*0a60*/  IADD3 R13, PT, PT, R0, R13, RZ ;  /* 0x0000000d000d7210 */ /* 0x000fca0007ffe0ff */
[----:B-1----:R-:W-:-:S05]  /*0a70*/  IMAD.WIDE R2, R13, 0x4, R2 ;  /* 0x000000040d027825 */ /* 0x002fca00078e0202 */
[----:B0-----:R-:W-:Y:S01]  /*0a80*/  STG.E desc[UR18][R2.64], R12 ;  /* 0x0000000c02007986 */ /* 0x001fe2000c101912 */
[----:B------:R-:W-:Y:S05]  /*0a90*/  EXIT ;  /* 0x000000000000794d */ /* 0x000fea0003800000 */
.L_x_9:
        /* <DEDUP_REMOVED lines=14> */
.L_x_11:


//--------------------- .nv.shared._Z20MatrixMulKernelTiledPfS_S_i --------------------------
	.section	.nv.shared._Z20MatrixMulKernelTiledPfS_S_i,"aw",@nobits
	.sectionflags	@""
	.align	4
.nv.shared._Z20MatrixMulKernelTiledPfS_S_i:
	.zero		3072


//--------------------- .nv.shared.reserved.0     --------------------------
	.section	.nv.shared.reserved.0,"aw",@nobits
	.weak		__nv_reservedSMEM_offset_0_alias
	.size		__nv_reservedSMEM_offset_0_alias, 0, 64
	.other		__nv_reservedSMEM_offset_0_alias,@"STO_CUDA_RESERVED_SHARED STV_DEFAULT"
__nv_reservedSMEM_offset_0_alias:
	.zero		0
	.zero		64


//--------------------- .nv.constant0._Z20MatrixMulKernelTiledPfS_S_i --------------------------
	.section	.nv.constant0._Z20MatrixMulKernelTiledPfS_S_i,"a",@progbits
	.sectionflags	@""
	.align	4
.nv.constant0._Z20MatrixMulKernelTiledPfS_S_i:
	.zero		924


//--------------------- .nv.constant0._Z15MatrixMulKernelPfS_S_i --------------------------
	.section	.nv.constant0._Z15MatrixMulKernelPfS_S_i,"a",@progbits
	.sectionflags	@""
	.align	4
.nv.constant0._Z15MatrixMulKernelPfS_S_i:
	.zero		924


//--------------------- SYMBOLS --------------------------

	.type		.nv.reservedSmem.offset0,@object
	.size		.nv.reservedSmem.offset0,0x4
	.type		.nv.reservedSmem.cap,@object
	.size		.nv.reservedSmem.cap,0x4
